//
// Generated by NVIDIA NVVM Compiler
//
// Compiler Build ID: CL-36424714
// Cuda compilation tools, release 13.0, V13.0.88
// Based on NVVM 20.0.0
//

.version 9.0
.target sm_100
.address_size 64

	// .globl	_Z25makeRightHandSideIdentityPdi
.const .align 4 .u32 sqrtThreadsPerBlock;
// _ZZ16reduceToDiagonalPdiiE1d has been demoted
// _ZZ18reduceToUnitMatrixPdiE1d has been demoted

.visible .entry _Z25makeRightHandSideIdentityPdi(
	.param .u64 .ptr .align 1 _Z25makeRightHandSideIdentityPdi_param_0,
	.param .u32 _Z25makeRightHandSideIdentityPdi_param_1
)
{
	.reg .pred 	%p<26>;
	.reg .b32 	%r<56>;
	.reg .b64 	%rd<11>;
	.reg .b64 	%fd<16>;

	ld.param.u64 	%rd2, [_Z25makeRightHandSideIdentityPdi_param_0];
	ld.param.u32 	%r22, [_Z25makeRightHandSideIdentityPdi_param_1];
	cvta.to.global.u64 	%rd1, %rd2;
	mov.u32 	%r23, %ctaid.x;
	mov.u32 	%r24, %ntid.x;
	mov.u32 	%r25, %tid.x;
	mad.lo.s32 	%r1, %r23, %r24, %r25;
	setp.ge.s32 	%p1, %r1, %r22;
	@%p1 bra 	$L__BB0_13;
	shl.b32 	%r2, %r22, 1;
	setp.ge.s32 	%p2, %r22, %r2;
	@%p2 bra 	$L__BB0_13;
	mul.lo.s32 	%r3, %r2, %r1;
	add.s32 	%r26, %r22, -1;
	and.b32  	%r4, %r22, 7;
	setp.lt.u32 	%p3, %r26, 7;
	mov.u32 	%r53, %r22;
	@%p3 bra 	$L__BB0_5;
	and.b32  	%r5, %r22, -8;
	mul.lo.s32 	%r28, %r1, %r22;
	shl.b32 	%r29, %r28, 1;
	add.s32 	%r50, %r29, %r22;
	neg.s32 	%r49, %r1;
	mov.b32 	%r52, 0;
	mov.u32 	%r53, %r22;
$L__BB0_4:
	.pragma "nounroll";
	setp.eq.s32 	%p4, %r49, 0;
	selp.f64 	%fd1, 0d3FF0000000000000, 0d0000000000000000, %p4;
	mul.wide.s32 	%rd3, %r50, 8;
	add.s64 	%rd4, %rd1, %rd3;
	st.global.f64 	[%rd4], %fd1;
	sub.s32 	%r30, %r53, %r22;
	add.s32 	%r31, %r30, 1;
	setp.eq.s32 	%p5, %r1, %r31;
	selp.f64 	%fd2, 0d3FF0000000000000, 0d0000000000000000, %p5;
	st.global.f64 	[%rd4+8], %fd2;
	add.s32 	%r32, %r30, 2;
	setp.eq.s32 	%p6, %r1, %r32;
	selp.f64 	%fd3, 0d3FF0000000000000, 0d0000000000000000, %p6;
	st.global.f64 	[%rd4+16], %fd3;
	add.s32 	%r33, %r30, 3;
	setp.eq.s32 	%p7, %r1, %r33;
	selp.f64 	%fd4, 0d3FF0000000000000, 0d0000000000000000, %p7;
	st.global.f64 	[%rd4+24], %fd4;
	add.s32 	%r34, %r30, 4;
	setp.eq.s32 	%p8, %r1, %r34;
	selp.f64 	%fd5, 0d3FF0000000000000, 0d0000000000000000, %p8;
	st.global.f64 	[%rd4+32], %fd5;
	add.s32 	%r35, %r30, 5;
	setp.eq.s32 	%p9, %r1, %r35;
	selp.f64 	%fd6, 0d3FF0000000000000, 0d0000000000000000, %p9;
	st.global.f64 	[%rd4+40], %fd6;
	add.s32 	%r36, %r30, 6;
	setp.eq.s32 	%p10, %r1, %r36;
	selp.f64 	%fd7, 0d3FF0000000000000, 0d0000000000000000, %p10;
	st.global.f64 	[%rd4+48], %fd7;
	add.s32 	%r37, %r30, 7;
	setp.eq.s32 	%p11, %r1, %r37;
	selp.f64 	%fd8, 0d3FF0000000000000, 0d0000000000000000, %p11;
	st.global.f64 	[%rd4+56], %fd8;
	add.s32 	%r53, %r53, 8;
	add.s32 	%r52, %r52, 8;
	add.s32 	%r50, %r50, 8;
	add.s32 	%r49, %r49, 8;
	setp.ne.s32 	%p12, %r52, %r5;
	@%p12 bra 	$L__BB0_4;
$L__BB0_5:
	setp.eq.s32 	%p13, %r4, 0;
	@%p13 bra 	$L__BB0_13;
	and.b32  	%r17, %r22, 3;
	setp.lt.u32 	%p14, %r4, 4;
	@%p14 bra 	$L__BB0_8;
	sub.s32 	%r38, %r53, %r22;
	setp.eq.s32 	%p15, %r1, %r38;
	selp.f64 	%fd9, 0d3FF0000000000000, 0d0000000000000000, %p15;
	add.s32 	%r39, %r53, %r3;
	mul.wide.s32 	%rd5, %r39, 8;
	add.s64 	%rd6, %rd1, %rd5;
	st.global.f64 	[%rd6], %fd9;
	add.s32 	%r40, %r38, 1;
	setp.eq.s32 	%p16, %r1, %r40;
	selp.f64 	%fd10, 0d3FF0000000000000, 0d0000000000000000, %p16;
	st.global.f64 	[%rd6+8], %fd10;
	add.s32 	%r41, %r38, 2;
	setp.eq.s32 	%p17, %r1, %r41;
	selp.f64 	%fd11, 0d3FF0000000000000, 0d0000000000000000, %p17;
	st.global.f64 	[%rd6+16], %fd11;
	add.s32 	%r42, %r38, 3;
	setp.eq.s32 	%p18, %r1, %r42;
	selp.f64 	%fd12, 0d3FF0000000000000, 0d0000000000000000, %p18;
	st.global.f64 	[%rd6+24], %fd12;
	add.s32 	%r53, %r53, 4;
$L__BB0_8:
	setp.eq.s32 	%p19, %r17, 0;
	@%p19 bra 	$L__BB0_13;
	setp.eq.s32 	%p20, %r17, 1;
	@%p20 bra 	$L__BB0_11;
	sub.s32 	%r43, %r53, %r22;
	setp.eq.s32 	%p21, %r1, %r43;
	selp.f64 	%fd13, 0d3FF0000000000000, 0d0000000000000000, %p21;
	add.s32 	%r44, %r53, %r3;
	mul.wide.s32 	%rd7, %r44, 8;
	add.s64 	%rd8, %rd1, %rd7;
	st.global.f64 	[%rd8], %fd13;
	add.s32 	%r45, %r43, 1;
	setp.eq.s32 	%p22, %r1, %r45;
	selp.f64 	%fd14, 0d3FF0000000000000, 0d0000000000000000, %p22;
	st.global.f64 	[%rd8+8], %fd14;
	add.s32 	%r53, %r53, 2;
$L__BB0_11:
	and.b32  	%r46, %r22, 1;
	setp.eq.b32 	%p23, %r46, 1;
	not.pred 	%p24, %p23;
	@%p24 bra 	$L__BB0_13;
	sub.s32 	%r47, %r53, %r22;
	setp.eq.s32 	%p25, %r1, %r47;
	selp.f64 	%fd15, 0d3FF0000000000000, 0d0000000000000000, %p25;
	add.s32 	%r48, %r53, %r3;
	mul.wide.s32 	%rd9, %r48, 8;
	add.s64 	%rd10, %rd1, %rd9;
	st.global.f64 	[%rd10], %fd15;
$L__BB0_13:
	ret;

}
	// .globl	_Z15partialPivotingPdi
.visible .entry _Z15partialPivotingPdi(
	.param .u64 .ptr .align 1 _Z15partialPivotingPdi_param_0,
	.param .u32 _Z15partialPivotingPdi_param_1
)
{
	.reg .pred 	%p<9>;
	.reg .b32 	%r<23>;
	.reg .b64 	%rd<21>;
	.reg .b64 	%fd<13>;

	ld.param.u64 	%rd10, [_Z15partialPivotingPdi_param_0];
	ld.param.u32 	%r14, [_Z15partialPivotingPdi_param_1];
	mov.u32 	%r15, %ctaid.x;
	mov.u32 	%r16, %ntid.x;
	mov.u32 	%r17, %tid.x;
	mad.lo.s32 	%r1, %r15, %r16, %r17;
	add.s32 	%r18, %r14, -1;
	setp.ge.s32 	%p1, %r1, %r18;
	@%p1 bra 	$L__BB1_8;
	cvta.to.global.u64 	%rd1, %rd10;
	shl.b32 	%r2, %r14, 1;
	mul.lo.s32 	%r3, %r2, %r1;
	mul.wide.s32 	%rd11, %r3, 8;
	add.s64 	%rd19, %rd1, %rd11;
	ld.global.f64 	%fd1, [%rd19+8];
	mul.wide.s32 	%rd12, %r2, 8;
	add.s64 	%rd13, %rd19, %rd12;
	ld.global.f64 	%fd2, [%rd13+8];
	setp.leu.f64 	%p2, %fd1, %fd2;
	setp.lt.s32 	%p3, %r14, 1;
	or.pred  	%p4, %p2, %p3;
	@%p4 bra 	$L__BB1_8;
	max.s32 	%r4, %r2, 1;
	and.b32  	%r5, %r4, 3;
	setp.lt.u32 	%p5, %r14, 2;
	mov.b32 	%r21, 0;
	@%p5 bra 	$L__BB1_5;
	and.b32  	%r21, %r4, 2147483644;
	neg.s32 	%r20, %r21;
	mul.wide.u32 	%rd3, %r2, 8;
$L__BB1_4:
	ld.global.f64 	%fd3, [%rd19];
	add.s64 	%rd14, %rd19, %rd3;
	ld.global.f64 	%fd4, [%rd14];
	st.global.f64 	[%rd19], %fd4;
	st.global.f64 	[%rd14], %fd3;
	ld.global.f64 	%fd5, [%rd19+8];
	ld.global.f64 	%fd6, [%rd14+8];
	st.global.f64 	[%rd19+8], %fd6;
	st.global.f64 	[%rd14+8], %fd5;
	ld.global.f64 	%fd7, [%rd19+16];
	ld.global.f64 	%fd8, [%rd14+16];
	st.global.f64 	[%rd19+16], %fd8;
	st.global.f64 	[%rd14+16], %fd7;
	ld.global.f64 	%fd9, [%rd19+24];
	ld.global.f64 	%fd10, [%rd14+24];
	st.global.f64 	[%rd19+24], %fd10;
	st.global.f64 	[%rd14+24], %fd9;
	add.s32 	%r20, %r20, 4;
	add.s64 	%rd19, %rd19, 32;
	setp.ne.s32 	%p6, %r20, 0;
	@%p6 bra 	$L__BB1_4;
$L__BB1_5:
	setp.eq.s32 	%p7, %r5, 0;
	@%p7 bra 	$L__BB1_8;
	mul.wide.u32 	%rd16, %r21, 8;
	add.s64 	%rd17, %rd11, %rd16;
	add.s64 	%rd20, %rd1, %rd17;
	mul.wide.u32 	%rd7, %r2, 8;
	neg.s32 	%r22, %r5;
$L__BB1_7:
	.pragma "nounroll";
	ld.global.f64 	%fd11, [%rd20];
	add.s64 	%rd18, %rd20, %rd7;
	ld.global.f64 	%fd12, [%rd18];
	st.global.f64 	[%rd20], %fd12;
	st.global.f64 	[%rd18], %fd11;
	add.s64 	%rd20, %rd20, 8;
	add.s32 	%r22, %r22, 1;
	setp.ne.s32 	%p8, %r22, 0;
	@%p8 bra 	$L__BB1_7;
$L__BB1_8:
	ret;

}
	// .globl	_Z16reduceToDiagonalPdii
.visible .entry _Z16reduceToDiagonalPdii(
	.param .u64 .ptr .align 1 _Z16reduceToDiagonalPdii_param_0,
	.param .u32 _Z16reduceToDiagonalPdii_param_1,
	.param .u32 _Z16reduceToDiagonalPdii_param_2
)
{
	.reg .pred 	%p<3>;
	.reg .b32 	%r<23>;
	.reg .b64 	%rd<11>;
	.reg .b64 	%fd<9>;
	// demoted variable
	.shared .align 8 .f64 _ZZ16reduceToDiagonalPdiiE1d;
	ld.param.u64 	%rd2, [_Z16reduceToDiagonalPdii_param_0];
	ld.param.u32 	%r5, [_Z16reduceToDiagonalPdii_param_1];
	ld.param.u32 	%r6, [_Z16reduceToDiagonalPdii_param_2];
	cvta.to.global.u64 	%rd1, %rd2;
	mov.u32 	%r1, %tid.x;
	mov.u32 	%r2, %tid.y;
	mov.u32 	%r3, %ctaid.x;
	setp.eq.s32 	%p1, %r3, %r6;
	@%p1 bra 	$L__BB2_4;
	ld.const.u32 	%r4, [sqrtThreadsPerBlock];
	or.b32  	%r7, %r1, %r2;
	setp.ne.s32 	%p2, %r7, 0;
	@%p2 bra 	$L__BB2_3;
	mul.lo.s32 	%r8, %r3, %r5;
	shl.b32 	%r9, %r8, 1;
	add.s32 	%r10, %r9, %r6;
	mul.wide.u32 	%rd3, %r10, 8;
	add.s64 	%rd4, %rd1, %rd3;
	ld.global.f64 	%fd1, [%rd4];
	mul.lo.s32 	%r11, %r5, %r6;
	shl.b32 	%r12, %r11, 1;
	add.s32 	%r13, %r12, %r6;
	mul.wide.s32 	%rd5, %r13, 8;
	add.s64 	%rd6, %rd1, %rd5;
	ld.global.f64 	%fd2, [%rd6];
	div.rn.f64 	%fd3, %fd1, %fd2;
	st.shared.f64 	[_ZZ16reduceToDiagonalPdiiE1d], %fd3;
$L__BB2_3:
	mov.u32 	%r14, %ctaid.y;
	mad.lo.s32 	%r15, %r4, %r14, %r1;
	mad.lo.s32 	%r16, %r15, %r4, %r2;
	bar.sync 	0;
	mul.lo.s32 	%r17, %r5, %r6;
	shl.b32 	%r18, %r17, 1;
	add.s32 	%r19, %r16, %r18;
	mul.wide.s32 	%rd7, %r19, 8;
	add.s64 	%rd8, %rd1, %rd7;
	ld.global.f64 	%fd4, [%rd8];
	ld.shared.f64 	%fd5, [_ZZ16reduceToDiagonalPdiiE1d];
	mul.f64 	%fd6, %fd4, %fd5;
	mul.lo.s32 	%r20, %r3, %r5;
	shl.b32 	%r21, %r20, 1;
	add.s32 	%r22, %r16, %r21;
	mul.wide.u32 	%rd9, %r22, 8;
	add.s64 	%rd10, %rd1, %rd9;
	ld.global.f64 	%fd7, [%rd10];
	sub.f64 	%fd8, %fd7, %fd6;
	st.global.f64 	[%rd10], %fd8;
$L__BB2_4:
	ret;

}
	// .globl	_Z18reduceToUnitMatrixPdi
.visible .entry _Z18reduceToUnitMatrixPdi(
	.param .u64 .ptr .align 1 _Z18reduceToUnitMatrixPdi_param_0,
	.param .u32 _Z18reduceToUnitMatrixPdi_param_1
)
{
	.reg .pred 	%p<3>;
	.reg .b32 	%r<14>;
	.reg .b64 	%rd<7>;
	.reg .b64 	%fd<5>;
	// demoted variable
	.shared .align 8 .f64 _ZZ18reduceToUnitMatrixPdiE1d;
	ld.param.u64 	%rd2, [_Z18reduceToUnitMatrixPdi_param_0];
	ld.param.u32 	%r5, [_Z18reduceToUnitMatrixPdi_param_1];
	cvta.to.global.u64 	%rd1, %rd2;
	mov.u32 	%r1, %tid.x;
	mov.u32 	%r2, %tid.y;
	mov.u32 	%r6, %ctaid.x;
	mul.lo.s32 	%r7, %r6, %r5;
	shl.b32 	%r3, %r7, 1;
	add.s32 	%r8, %r3, %r6;
	mul.wide.u32 	%rd3, %r8, 8;
	add.s64 	%rd4, %rd1, %rd3;
	ld.global.f64 	%fd1, [%rd4];
	setp.eq.f64 	%p1, %fd1, 0d0000000000000000;
	@%p1 bra 	$L__BB3_4;
	ld.const.u32 	%r4, [sqrtThreadsPerBlock];
	or.b32  	%r9, %r1, %r2;
	setp.ne.s32 	%p2, %r9, 0;
	@%p2 bra 	$L__BB3_3;
	st.shared.f64 	[_ZZ18reduceToUnitMatrixPdiE1d], %fd1;
$L__BB3_3:
	bar.sync 	0;
	mov.u32 	%r10, %ctaid.y;
	mad.lo.s32 	%r11, %r4, %r10, %r1;
	add.s32 	%r12, %r3, %r2;
	mad.lo.s32 	%r13, %r11, %r4, %r12;
	mul.wide.u32 	%rd5, %r13, 8;
	add.s64 	%rd6, %rd1, %rd5;
	ld.global.f64 	%fd2, [%rd6];
	ld.shared.f64 	%fd3, [_ZZ18reduceToUnitMatrixPdiE1d];
	div.rn.f64 	%fd4, %fd2, %fd3;
	st.global.f64 	[%rd6], %fd4;
$L__BB3_4:
	ret;

}


// ===== COMPILED SASS (sm_100) =====

	.target	sm_100

	.elftype	@"ET_EXEC"


//--------------------- .note.nv.tkinfo           --------------------------
	.section	.note.nv.tkinfo,"",@"SHT_NOTE"
	.sectionflags	@"SHF_NOTE_NV_TKINFO"
	.tkinfo
        /*0018*/ 	.word	0x00000002
        /*0030*/ 	.string	""
        /*0030*/ 	.string	"ptxas"
        /*0030*/ 	.string	"Cuda compilation tools, release 13.0, V13.0.88"
        /*0030*/ 	.string	"Build cuda_13.0.r13.0/compiler.36424714_0"
        /*0030*/ 	.string	"-arch sm_100 -m 64 "



//--------------------- .note.nv.cuinfo           --------------------------
	.section	.note.nv.cuinfo,"",@"SHT_NOTE"
	.sectionflags	@"SHF_NOTE_NV_CUINFO"
        /*0018*/ 	.short	0x0002
        /*001a*/ 	.short	0x0064
        /*001c*/ 	.short	0x0082
	.zero		2


//--------------------- .nv.info                  --------------------------
	.section	.nv.info,"",@"SHT_CUDA_INFO"
	.align	4


	//----- nvinfo : EIATTR_REGCOUNT
	.align		4
        /*0000*/ 	.byte	0x04, 0x2f
        /*0002*/ 	.short	(.L_2 - .L_1)
	.align		4
.L_1:
        /*0004*/ 	.word	index@(_Z25makeRightHandSideIdentityPdi)
        /*0008*/ 	.word	0x0000001c


	//----- nvinfo : EIATTR_FRAME_SIZE
	.align		4
.L_2:
        /*000c*/ 	.byte	0x04, 0x11
        /*000e*/ 	.short	(.L_4 - .L_3)
	.align		4
.L_3:
        /*0010*/ 	.word	index@(_Z25makeRightHandSideIdentityPdi)
        /*0014*/ 	.word	0x00000000


	//----- nvinfo : EIATTR_REGCOUNT
	.align		4
.L_4:
        /*0018*/ 	.byte	0x04, 0x2f
        /*001a*/ 	.short	(.L_6 - .L_5)
	.align		4
.L_5:
        /*001c*/ 	.word	index@(_Z15partialPivotingPdi)
        /*0020*/ 	.word	0x0000001e


	//----- nvinfo : EIATTR_FRAME_SIZE
	.align		4
.L_6:
        /*0024*/ 	.byte	0x04, 0x11
        /*0026*/ 	.short	(.L_8 - .L_7)
	.align		4
.L_7:
        /*0028*/ 	.word	index@(_Z15partialPivotingPdi)
        /*002c*/ 	.word	0x00000000


	//----- nvinfo : EIATTR_REGCOUNT
	.align		4
.L_8:
        /*0030*/ 	.byte	0x04, 0x2f
        /*0032*/ 	.short	(.L_10 - .L_9)
	.align		4
.L_9:
        /*0034*/ 	.word	index@(_Z16reduceToDiagonalPdii)
        /*0038*/ 	.word	0x0000001a


	//----- nvinfo : EIATTR_FRAME_SIZE
	.align		4
.L_10:
        /*003c*/ 	.byte	0x04, 0x11
        /*003e*/ 	.short	(.L_12 - .L_11)
	.align		4
.L_11:
        /*0040*/ 	.word	index@($__internal_1_$__cuda_sm20_div_rn_f64_full)
        /*0044*/ 	.word	0x00000000


	//----- nvinfo : EIATTR_FRAME_SIZE
	.align		4
.L_12:
        /*0048*/ 	.byte	0x04, 0x11
        /*004a*/ 	.short	(.L_14 - .L_13)
	.align		4
.L_13:
        /*004c*/ 	.word	index@(_Z16reduceToDiagonalPdii)
        /*0050*/ 	.word	0x00000000


	//----- nvinfo : EIATTR_REGCOUNT
	.align		4
.L_14:
        /*0054*/ 	.byte	0x04, 0x2f
        /*0056*/ 	.short	(.L_16 - .L_15)
	.align		4
.L_15:
        /*0058*/ 	.word	index@(_Z18reduceToUnitMatrixPdi)
        /*005c*/ 	.word	0x0000001a


	//----- nvinfo : EIATTR_FRAME_SIZE
	.align		4
.L_16:
        /*0060*/ 	.byte	0x04, 0x11
        /*0062*/ 	.short	(.L_18 - .L_17)
	.align		4
.L_17:
        /*0064*/ 	.word	index@($__internal_0_$__cuda_sm20_div_rn_f64_full)
        /*0068*/ 	.word	0x00000000


	//----- nvinfo : EIATTR_FRAME_SIZE
	.align		4
.L_18:
        /*006c*/ 	.byte	0x04, 0x11
        /*006e*/ 	.short	(.L_20 - .L_19)
	.align		4
.L_19:
        /*0070*/ 	.word	index@(_Z18reduceToUnitMatrixPdi)
        /*0074*/ 	.word	0x00000000


	//----- nvinfo : EIATTR_MIN_STACK_SIZE
	.align		4
.L_20:
        /*0078*/ 	.byte	0x04, 0x12
        /*007a*/ 	.short	(.L_22 - .L_21)
	.align		4
.L_21:
        /*007c*/ 	.word	index@(_Z18reduceToUnitMatrixPdi)
        /*0080*/ 	.word	0x00000000


	//----- nvinfo : EIATTR_MIN_STACK_SIZE
	.align		4
.L_22:
        /*0084*/ 	.byte	0x04, 0x12
        /*0086*/ 	.short	(.L_24 - .L_23)
	.align		4
.L_23:
        /*0088*/ 	.word	index@(_Z16reduceToDiagonalPdii)
        /*008c*/ 	.word	0x00000000


	//----- nvinfo : EIATTR_MIN_STACK_SIZE
	.align		4
.L_24:
        /*0090*/ 	.byte	0x04, 0x12
        /*0092*/ 	.short	(.L_26 - .L_25)
	.align		4
.L_25:
        /*0094*/ 	.word	index@(_Z15partialPivotingPdi)
        /*0098*/ 	.word	0x00000000


	//----- nvinfo : EIATTR_MIN_STACK_SIZE
	.align		4
.L_26:
        /*009c*/ 	.byte	0x04, 0x12
        /*009e*/ 	.short	(.L_28 - .L_27)
	.align		4
.L_27:
        /*00a0*/ 	.word	index@(_Z25makeRightHandSideIdentityPdi)
        /*00a4*/ 	.word	0x00000000
.L_28:


//--------------------- .nv.compat                --------------------------
	.section	.nv.compat,"",@"SHT_CUDA_COMPAT_INFO"
	.align	4
        /*0000*/ 	.byte	0x02, 0x09, 0x00, 0x00, 0x02, 0x02, 0x01, 0x00, 0x02, 0x05, 0x05, 0x00, 0x03, 0x07, 0x01, 0x01
        /*0010*/ 	.byte	0x02, 0x03, 0x00, 0x00, 0x02, 0x06, 0x01, 0x00, 0x04, 0x0b, 0x08, 0x00, 0x01, 0x00, 0x00, 0x00
        /*0020*/ 	.byte	0x00, 0x00, 0x00, 0x00


//--------------------- .nv.info._Z18reduceToUnitMatrixPdi --------------------------
	.section	.nv.info._Z18reduceToUnitMatrixPdi,"",@"SHT_CUDA_INFO"
	.sectionflags	@""
	.align	4


	//----- nvinfo : EIATTR_CUDA_API_VERSION
	.align		4
        /*0000*/ 	.byte	0x04, 0x37
        /*0002*/ 	.short	(.L_30 - .L_29)
.L_29:
        /*0004*/ 	.word	0x00000082


	//----- nvinfo : EIATTR_KPARAM_INFO
	.align		4
.L_30:
        /*0008*/ 	.byte	0x04, 0x17
        /*000a*/ 	.short	(.L_32 - .L_31)
.L_31:
        /*000c*/ 	.word	0x00000000
        /*0010*/ 	.short	0x0001
        /*0012*/ 	.short	0x0008
        /*0014*/ 	.byte	0x00, 0xf0, 0x11, 0x00


	//----- nvinfo : EIATTR_KPARAM_INFO
	.align		4
.L_32:
        /*0018*/ 	.byte	0x04, 0x17
        /*001a*/ 	.short	(.L_34 - .L_33)
.L_33:
        /*001c*/ 	.word	0x00000000
        /*0020*/ 	.short	0x0000
        /*0022*/ 	.short	0x0000
        /*0024*/ 	.byte	0x00, 0xf5, 0x21, 0x00


	//----- nvinfo : EIATTR_SPARSE_MMA_MASK
	.align		4
.L_34:
        /*0028*/ 	.byte	0x03, 0x50
        /*002a*/ 	.short	0x0000


	//----- nvinfo : EIATTR_MAXREG_COUNT
	.align		4
        /*002c*/ 	.byte	0x03, 0x1b
        /*002e*/ 	.short	0x00ff


	//----- nvinfo : EIATTR_NUM_BARRIERS
	.align		4
        /*0030*/ 	.byte	0x02, 0x4c
        /*0032*/ 	.byte	0x01
	.zero		1


	//----- nvinfo : EIATTR_MERCURY_ISA_VERSION
	.align		4
        /*0034*/ 	.byte	0x03, 0x5f
        /*0036*/ 	.short	0x0101


	//----- nvinfo : EIATTR_VRC_CTA_INIT_COUNT
	.align		4
        /*0038*/ 	.byte	0x02, 0x4a
	.zero		1
	.zero		1


	//----- nvinfo : EIATTR_EXIT_INSTR_OFFSETS
	.align		4
        /*003c*/ 	.byte	0x04, 0x1c
        /*003e*/ 	.short	(.L_36 - .L_35)


	//   ....[0]....
.L_35:
        /*0040*/ 	.word	0x000000a0


	//   ....[1]....
        /*0044*/ 	.word	0x00000300


	//----- nvinfo : EIATTR_CRS_STACK_SIZE
	.align		4
.L_36:
        /*0048*/ 	.byte	0x04, 0x1e
        /*004a*/ 	.short	(.L_38 - .L_37)
.L_37:
        /*004c*/ 	.word	0x00000000


	//----- nvinfo : EIATTR_CBANK_PARAM_SIZE
	.align		4
.L_38:
        /*0050*/ 	.byte	0x03, 0x19
        /*0052*/ 	.short	0x000c


	//----- nvinfo : EIATTR_PARAM_CBANK
	.align		4
        /*0054*/ 	.byte	0x04, 0x0a
        /*0056*/ 	.short	(.L_40 - .L_39)
	.align		4
.L_39:
        /*0058*/ 	.word	index@(.nv.constant0._Z18reduceToUnitMatrixPdi)
        /*005c*/ 	.short	0x0380
        /*005e*/ 	.short	0x000c


	//----- nvinfo : EIATTR_SW_WAR
	.align		4
.L_40:
        /*0060*/ 	.byte	0x04, 0x36
        /*0062*/ 	.short	(.L_42 - .L_41)
.L_41:
        /*0064*/ 	.word	0x00000008
.L_42:


//--------------------- .nv.info._Z16reduceToDiagonalPdii --------------------------
	.section	.nv.info._Z16reduceToDiagonalPdii,"",@"SHT_CUDA_INFO"
	.sectionflags	@""
	.align	4


	//----- nvinfo : EIATTR_CUDA_API_VERSION
	.align		4
        /*0000*/ 	.byte	0x04, 0x37
        /*0002*/ 	.short	(.L_44 - .L_43)
.L_43:
        /*0004*/ 	.word	0x00000082


	//----- nvinfo : EIATTR_KPARAM_INFO
	.align		4
.L_44:
        /*0008*/ 	.byte	0x04, 0x17
        /*000a*/ 	.short	(.L_46 - .L_45)
.L_45:
        /*000c*/ 	.word	0x00000000
        /*0010*/ 	.short	0x0002
        /*0012*/ 	.short	0x000c
        /*0014*/ 	.byte	0x00, 0xf0, 0x11, 0x00


	//----- nvinfo : EIATTR_KPARAM_INFO
	.align		4
.L_46:
        /*0018*/ 	.byte	0x04, 0x17
        /*001a*/ 	.short	(.L_48 - .L_47)
.L_47:
        /*001c*/ 	.word	0x00000000
        /*0020*/ 	.short	0x0001
        /*0022*/ 	.short	0x0008
        /*0024*/ 	.byte	0x00, 0xf0, 0x11, 0x00


	//----- nvinfo : EIATTR_KPARAM_INFO
	.align		4
.L_48:
        /*0028*/ 	.byte	0x04, 0x17
        /*002a*/ 	.short	(.L_50 - .L_49)
.L_49:
        /*002c*/ 	.word	0x00000000
        /*0030*/ 	.short	0x0000
        /*0032*/ 	.short	0x0000
        /*0034*/ 	.byte	0x00, 0xf5, 0x21, 0x00


	//----- nvinfo : EIATTR_SPARSE_MMA_MASK
	.align		4
.L_50:
        /*0038*/ 	.byte	0x03, 0x50
        /*003a*/ 	.short	0x0000


	//----- nvinfo : EIATTR_MAXREG_COUNT
	.align		4
        /*003c*/ 	.byte	0x03, 0x1b
        /*003e*/ 	.short	0x00ff


	//----- nvinfo : EIATTR_NUM_BARRIERS
	.align		4
        /*0040*/ 	.byte	0x02, 0x4c
        /*0042*/ 	.byte	0x01
	.zero		1


	//----- nvinfo : EIATTR_MERCURY_ISA_VERSION
	.align		4
        /*0044*/ 	.byte	0x03, 0x5f
        /*0046*/ 	.short	0x0101


	//----- nvinfo : EIATTR_VRC_CTA_INIT_COUNT
	.align		4
        /*0048*/ 	.byte	0x02, 0x4a
	.zero		1
	.zero		1


	//----- nvinfo : EIATTR_EXIT_INSTR_OFFSETS
	.align		4
        /*004c*/ 	.byte	0x04, 0x1c
        /*004e*/ 	.short	(.L_52 - .L_51)


	//   ....[0]....
.L_51:
        /*0050*/ 	.word	0x00000040


	//   ....[1]....
        /*0054*/ 	.word	0x000003f0


	//----- nvinfo : EIATTR_CRS_STACK_SIZE
	.align		4
.L_52:
        /*0058*/ 	.byte	0x04, 0x1e
        /*005a*/ 	.short	(.L_54 - .L_53)
.L_53:
        /*005c*/ 	.word	0x00000000


	//----- nvinfo : EIATTR_CBANK_PARAM_SIZE
	.align		4
.L_54:
        /*0060*/ 	.byte	0x03, 0x19
        /*0062*/ 	.short	0x0010


	//----- nvinfo : EIATTR_PARAM_CBANK
	.align		4
        /*0064*/ 	.byte	0x04, 0x0a
        /*0066*/ 	.short	(.L_56 - .L_55)
	.align		4
.L_55:
        /*0068*/ 	.word	index@(.nv.constant0._Z16reduceToDiagonalPdii)
        /*006c*/ 	.short	0x0380
        /*006e*/ 	.short	0x0010


	//----- nvinfo : EIATTR_SW_WAR
	.align		4
.L_56:
        /*0070*/ 	.byte	0x04, 0x36
        /*0072*/ 	.short	(.L_58 - .L_57)
.L_57:
        /*0074*/ 	.word	0x00000008
.L_58:


//--------------------- .nv.info._Z15partialPivotingPdi --------------------------
	.section	.nv.info._Z15partialPivotingPdi,"",@"SHT_CUDA_INFO"
	.sectionflags	@""
	.align	4


	//----- nvinfo : EIATTR_CUDA_API_VERSION
	.align		4
        /*0000*/ 	.byte	0x04, 0x37
        /*0002*/ 	.short	(.L_60 - .L_59)
.L_59:
        /*0004*/ 	.word	0x00000082


	//----- nvinfo : EIATTR_KPARAM_INFO
	.align		4
.L_60:
        /*0008*/ 	.byte	0x04, 0x17
        /*000a*/ 	.short	(.L_62 - .L_61)
.L_61:
        /*000c*/ 	.word	0x00000000
        /*0010*/ 	.short	0x0001
        /*0012*/ 	.short	0x0008
        /*0014*/ 	.byte	0x00, 0xf0, 0x11, 0x00


	//----- nvinfo : EIATTR_KPARAM_INFO
	.align		4
.L_62:
        /*0018*/ 	.byte	0x04, 0x17
        /*001a*/ 	.short	(.L_64 - .L_63)
.L_63:
        /*001c*/ 	.word	0x00000000
        /*0020*/ 	.short	0x0000
        /*0022*/ 	.short	0x0000
        /*0024*/ 	.byte	0x00, 0xf5, 0x21, 0x00


	//----- nvinfo : EIATTR_SPARSE_MMA_MASK
	.align		4
.L_64:
        /*0028*/ 	.byte	0x03, 0x50
        /*002a*/ 	.short	0x0000


	//----- nvinfo : EIATTR_MAXREG_COUNT
	.align		4
        /*002c*/ 	.byte	0x03, 0x1b
        /*002e*/ 	.short	0x00ff


	//----- nvinfo : EIATTR_MERCURY_ISA_VERSION
	.align		4
        /*0030*/ 	.byte	0x03, 0x5f
        /*0032*/ 	.short	0x0101


	//----- nvinfo : EIATTR_VRC_CTA_INIT_COUNT
	.align		4
        /*0034*/ 	.byte	0x02, 0x4a
	.zero		1
	.zero		1


	//----- nvinfo : EIATTR_EXIT_INSTR_OFFSETS
	.align		4
        /*0038*/ 	.byte	0x04, 0x1c
        /*003a*/ 	.short	(.L_66 - .L_65)


	//   ....[0]....
.L_65:
        /*003c*/ 	.word	0x00000080


	//   ....[1]....
        /*0040*/ 	.word	0x00000150


	//   ....[2]....
        /*0044*/ 	.word	0x00000b10


	//   ....[3]....
        /*0048*/ 	.word	0x00000c20


	//----- nvinfo : EIATTR_CBANK_PARAM_SIZE
	.align		4
.L_66:
        /*004c*/ 	.byte	0x03, 0x19
        /*004e*/ 	.short	0x000c


	//----- nvinfo : EIATTR_PARAM_CBANK
	.align		4
        /*0050*/ 	.byte	0x04, 0x0a
        /*0052*/ 	.short	(.L_68 - .L_67)
	.align		4
.L_67:
        /*0054*/ 	.word	index@(.nv.constant0._Z15partialPivotingPdi)
        /*0058*/ 	.short	0x0380
        /*005a*/ 	.short	0x000c


	//----- nvinfo : EIATTR_SW_WAR
	.align		4
.L_68:
        /*005c*/ 	.byte	0x04, 0x36
        /*005e*/ 	.short	(.L_70 - .L_69)
.L_69:
        /*0060*/ 	.word	0x00000008
.L_70:


//--------------------- .nv.info._Z25makeRightHandSideIdentityPdi --------------------------
	.section	.nv.info._Z25makeRightHandSideIdentityPdi,"",@"SHT_CUDA_INFO"
	.sectionflags	@""
	.align	4


	//----- nvinfo : EIATTR_CUDA_API_VERSION
	.align		4
        /*0000*/ 	.byte	0x04, 0x37
        /*0002*/ 	.short	(.L_72 - .L_71)
.L_71:
        /*0004*/ 	.word	0x00000082


	//----- nvinfo : EIATTR_KPARAM_INFO
	.align		4
.L_72:
        /*0008*/ 	.byte	0x04, 0x17
        /*000a*/ 	.short	(.L_74 - .L_73)
.L_73:
        /*000c*/ 	.word	0x00000000
        /*0010*/ 	.short	0x0001
        /*0012*/ 	.short	0x0008
        /*0014*/ 	.byte	0x00, 0xf0, 0x11, 0x00


	//----- nvinfo : EIATTR_KPARAM_INFO
	.align		4
.L_74:
        /*0018*/ 	.byte	0x04, 0x17
        /*001a*/ 	.short	(.L_76 - .L_75)
.L_75:
        /*001c*/ 	.word	0x00000000
        /*0020*/ 	.short	0x0000
        /*0022*/ 	.short	0x0000
        /*0024*/ 	.byte	0x00, 0xf5, 0x21, 0x00


	//----- nvinfo : EIATTR_SPARSE_MMA_MASK
	.align		4
.L_76:
        /*0028*/ 	.byte	0x03, 0x50
        /*002a*/ 	.short	0x0000


	//----- nvinfo : EIATTR_MAXREG_COUNT
	.align		4
        /*002c*/ 	.byte	0x03, 0x1b
        /*002e*/ 	.short	0x00ff


	//----- nvinfo : EIATTR_MERCURY_ISA_VERSION
	.align		4
        /*0030*/ 	.byte	0x03, 0x5f
        /*0032*/ 	.short	0x0101


	//----- nvinfo : EIATTR_VRC_CTA_INIT_COUNT
	.align		4
        /*0034*/ 	.byte	0x02, 0x4a
	.zero		1
	.zero		1


	//----- nvinfo : EIATTR_EXIT_INSTR_OFFSETS
	.align		4
        /*0038*/ 	.byte	0x04, 0x1c
        /*003a*/ 	.short	(.L_78 - .L_77)


	//   ....[0]....
.L_77:
        /*003c*/ 	.word	0x00000070


	//   ....[1]....
        /*0040*/ 	.word	0x000000a0


	//   ....[2]....
        /*0044*/ 	.word	0x00000460


	//   ....[3]....
        /*0048*/ 	.word	0x00000640


	//   ....[4]....
        /*004c*/ 	.word	0x00000770


	//   ....[5]....
        /*0050*/ 	.word	0x00000800


	//----- nvinfo : EIATTR_CBANK_PARAM_SIZE
	.align		4
.L_78:
        /*0054*/ 	.byte	0x03, 0x19
        /*0056*/ 	.short	0x000c


	//----- nvinfo : EIATTR_PARAM_CBANK
	.align		4
        /*0058*/ 	.byte	0x04, 0x0a
        /*005a*/ 	.short	(.L_80 - .L_79)
	.align		4
.L_79:
        /*005c*/ 	.word	index@(.nv.constant0._Z25makeRightHandSideIdentityPdi)
        /*0060*/ 	.short	0x0380
        /*0062*/ 	.short	0x000c


	//----- nvinfo : EIATTR_SW_WAR
	.align		4
.L_80:
        /*0064*/ 	.byte	0x04, 0x36
        /*0066*/ 	.short	(.L_82 - .L_81)
.L_81:
        /*0068*/ 	.word	0x00000008
.L_82:


//--------------------- .nv.callgraph             --------------------------
	.section	.nv.callgraph,"",@"SHT_CUDA_CALLGRAPH"
	.align	4
	.sectionentsize	8
	.align		4
        /*0000*/ 	.word	0x00000000
	.align		4
        /*0004*/ 	.word	0xffffffff
	.align		4
        /*0008*/ 	.word	0x00000000
	.align		4
        /*000c*/ 	.word	0xfffffffe
	.align		4
        /*0010*/ 	.word	0x00000000
	.align		4
        /*0014*/ 	.word	0xfffffffd
	.align		4
        /*0018*/ 	.word	0x00000000
	.align		4
        /*001c*/ 	.word	0xfffffffc


//--------------------- .nv.constant3             --------------------------
	.section	.nv.constant3,"a",@progbits
	.align	4
.nv.constant3:
	.type		sqrtThreadsPerBlock,@object
	.size		sqrtThreadsPerBlock,(.L_0 - sqrtThreadsPerBlock)
sqrtThreadsPerBlock:
	.zero		4
.L_0:


//--------------------- .text._Z18reduceToUnitMatrixPdi --------------------------
	.section	.text._Z18reduceToUnitMatrixPdi,"ax",@progbits
	.align	128
        .global         _Z18reduceToUnitMatrixPdi
        .type           _Z18reduceToUnitMatrixPdi,@function
        .size           _Z18reduceToUnitMatrixPdi,(.L_x_29 - _Z18reduceToUnitMatrixPdi)
        .other          _Z18reduceToUnitMatrixPdi,@"STO_CUDA_ENTRY STV_DEFAULT"
_Z18reduceToUnitMatrixPdi:
.text._Z18reduceToUnitMatrixPdi:
[----:B------:R-:W-:Y:S08]  /*0000*/  LDC R1, c[0x0][0x37c] ;  /* 0x0000df00ff017b82 */ /* 0x000ff00000000800 */
[----:B------:R-:W0:Y:S01]  /*0010*/  S2UR UR4, SR_CTAID.X ;  /* 0x00000000000479c3 */ /* 0x000e220000002500 */
[----:B------:R-:W1:Y:S07]  /*0020*/  LDCU.64 UR6, c[0x0][0x358] ;  /* 0x00006b00ff0677ac */ /* 0x000e6e0008000a00 */
[----:B------:R-:W0:Y:S08]  /*0030*/  LDC R0, c[0x0][0x388] ;  /* 0x0000e200ff007b82 */ /* 0x000e300000000800 */
[----:B------:R-:W2:Y:S01]  /*0040*/  LDC.64 R4, c[0x0][0x380] ;  /* 0x0000e000ff047b82 */ /* 0x000ea20000000a00 */
[----:B0-----:R-:W-:-:S05]  /*0050*/  IMAD R0, R0, UR4, RZ ;  /* 0x0000000400007c24 */ /* 0x001fca000f8e02ff */
[----:B------:R-:W-:-:S05]  /*0060*/  LEA R3, R0, UR4, 0x1 ;  /* 0x0000000400037c11 */ /* 0x000fca000f8e08ff */
[----:B--2---:R-:W-:-:S06]  /*0070*/  IMAD.WIDE.U32 R2, R3, 0x8, R4 ;  /* 0x0000000803027825 */ /* 0x004fcc00078e0004 */
[----:B-1----:R-:W2:Y:S02]  /*0080*/  LDG.E.64 R2, desc[UR6][R2.64] ;  /* 0x0000000602027981 */ /* 0x002ea4000c1e1b00 */
[----:B--2---:R-:W-:-:S14]  /*0090*/  DSETP.NEU.AND P0, PT, R2, RZ, PT ;  /* 0x000000ff0200722a */ /* 0x004fdc0003f0d000 */
[----:B------:R-:W-:Y:S05]  /*00a0*/  @!P0 EXIT ;  /* 0x000000000000894d */ /* 0x000fea0003800000 */
[----:B------:R-:W0:Y:S01]  /*00b0*/  S2R R6, SR_TID.X ;  /* 0x0000000000067919 */ /* 0x000e220000002100 */
[----:B------:R-:W1:Y:S01]  /*00c0*/  S2UR UR5, SR_CgaCtaId ;  /* 0x00000000000579c3 */ /* 0x000e620000008800 */
[----:B------:R-:W-:Y:S01]  /*00d0*/  UMOV UR4, 0x400 ;  /* 0x0000040000047882 */ /* 0x000fe20000000000 */
[----:B------:R-:W0:Y:S06]  /*00e0*/  S2R R7, SR_TID.Y ;  /* 0x0000000000077919 */ /* 0x000e2c0000002200 */
[----:B------:R-:W2:Y:S08]  /*00f0*/  S2UR UR8, SR_CTAID.Y ;  /* 0x00000000000879c3 */ /* 0x000eb00000002600 */
[----:B------:R-:W2:Y:S01]  /*0100*/  LDC R9, c[0x3][RZ] ;  /* 0x00c00000ff097b82 */ /* 0x000ea20000000800 */
[----:B-1----:R-:W-:Y:S01]  /*0110*/  ULEA UR4, UR5, UR4, 0x18 ;  /* 0x0000000405047291 */ /* 0x002fe2000f8ec0ff */
[----:B0-----:R-:W-:Y:S01]  /*0120*/  LOP3.LUT P0, RZ, R6, R7, RZ, 0xfc, !PT ;  /* 0x0000000706ff7212 */ /* 0x001fe2000780fcff */
[----:B------:R-:W-:-:S02]  /*0130*/  IMAD R7, R0, 0x2, R7 ;  /* 0x0000000200077824 */ /* 0x000fc400078e0207 */
[----:B--2---:R-:W-:-:S04]  /*0140*/  IMAD R0, R9, UR8, R6 ;  /* 0x0000000809007c24 */ /* 0x004fc8000f8e0206 */
[----:B------:R-:W-:-:S06]  /*0150*/  IMAD R7, R0, R9, R7 ;  /* 0x0000000900077224 */ /* 0x000fcc00078e0207 */
[----:B------:R-:W-:Y:S01]  /*0160*/  @!P0 STS.64 [UR4], R2 ;  /* 0x00000002ff008988 */ /* 0x000fe20008000a04 */
[----:B------:R-:W-:Y:S01]  /*0170*/  IMAD.WIDE.U32 R4, R7, 0x8, R4 ;  /* 0x0000000807047825 */ /* 0x000fe200078e0004 */
[----:B------:R-:W-:Y:S06]  /*0180*/  BAR.SYNC.DEFER_BLOCKING 0x0 ;  /* 0x0000000000007b1d */ /* 0x000fec0000010000 */
[----:B------:R-:W2:Y:S01]  /*0190*/  LDG.E.64 R8, desc[UR6][R4.64] ;  /* 0x0000000604087981 */ /* 0x000ea2000c1e1b00 */
[----:B------:R-:W-:Y:S01]  /*01a0*/  IMAD.MOV.U32 R10, RZ, RZ, 0x1 ;  /* 0x00000001ff0a7424 */ /* 0x000fe200078e00ff */
[----:B------:R-:W-:Y:S02]  /*01b0*/  BSSY.RECONVERGENT B0, `(.L_x_0) ;  /* 0x0000013000007945 */ /* 0x000fe40003800200 */
[----:B------:R-:W0:Y:S02]  /*01c0*/  LDS.64 R6, [UR4] ;  /* 0x00000004ff067984 */ /* 0x000e240008000a00 */
[----:B0-----:R-:W0:Y:S02]  /*01d0*/  MUFU.RCP64H R11, R7 ;  /* 0x00000007000b7308 */ /* 0x001e240000001800 */
[----:B0-----:R-:W-:-:S08]  /*01e0*/  DFMA R12, -R6, R10, 1 ;  /* 0x3ff00000060c742b */ /* 0x001fd0000000010a */
[----:B------:R-:W-:-:S08]  /*01f0*/  DFMA R12, R12, R12, R12 ;  /* 0x0000000c0c0c722b */ /* 0x000fd0000000000c */
[----:B------:R-:W-:-:S08]  /*0200*/  DFMA R12, R10, R12, R10 ;  /* 0x0000000c0a0c722b */ /* 0x000fd0000000000a */
[----:B------:R-:W-:-:S08]  /*0210*/  DFMA R10, -R6, R12, 1 ;  /* 0x3ff00000060a742b */ /* 0x000fd0000000010c */
[----:B------:R-:W-:-:S08]  /*0220*/  DFMA R10, R12, R10, R12 ;  /* 0x0000000a0c0a722b */ /* 0x000fd0000000000c */
[----:B--2---:R-:W-:Y:S01]  /*0230*/  DMUL R2, R8, R10 ;  /* 0x0000000a08027228 */ /* 0x004fe20000000000 */
[----:B------:R-:W-:-:S07]  /*0240*/  FSETP.GEU.AND P1, PT, |R9|, 6.5827683646048100446e-37, PT ;  /* 0x036000000900780b */ /* 0x000fce0003f2e200 */
[----:B------:R-:W-:-:S08]  /*0250*/  DFMA R12, -R6, R2, R8 ;  /* 0x00000002060c722b */ /* 0x000fd00000000108 */
[----:B------:R-:W-:-:S10]  /*0260*/  DFMA R2, R10, R12, R2 ;  /* 0x0000000c0a02722b */ /* 0x000fd40000000002 */
[----:B------:R-:W-:-:S05]  /*0270*/  FFMA R0, RZ, R7, R3 ;  /* 0x00000007ff007223 */ /* 0x000fca0000000003 */
[----:B------:R-:W-:-:S13]  /*0280*/  FSETP.GT.AND P0, PT, |R0|, 1.469367938527859385e-39, PT ;  /* 0x001000000000780b */ /* 0x000fda0003f04200 */
[----:B------:R-:W-:Y:S05]  /*0290*/  @P0 BRA P1, `(.L_x_1) ;  /* 0x0000000000100947 */ /* 0x000fea0000800000 */
[----:B------:R-:W-:-:S07]  /*02a0*/  MOV R0, 0x2c0 ;  /* 0x000002c000007802 */ /* 0x000fce0000000f00 */
[----:B------:R-:W-:Y:S05]  /*02b0*/  CALL.REL.NOINC `($__internal_0_$__cuda_sm20_div_rn_f64_full) ;  /* 0x0000000000147944 */ /* 0x000fea0003c00000 */
[----:B------:R-:W-:Y:S02]  /*02c0*/  IMAD.MOV.U32 R2, RZ, RZ, R12 ;  /* 0x000000ffff027224 */ /* 0x000fe400078e000c */
[----:B------:R-:W-:-:S07]  /*02d0*/  IMAD.MOV.U32 R3, RZ, RZ, R13 ;  /* 0x000000ffff037224 */ /* 0x000fce00078e000d */
.L_x_1:
[----:B------:R-:W-:Y:S05]  /*02e0*/  BSYNC.RECONVERGENT B0 ;  /* 0x0000000000007941 */ /* 0x000fea0003800200 */
.L_x_0:
[----:B------:R-:W-:Y:S01]  /*02f0*/  STG.E.64 desc[UR6][R4.64], R2 ;  /* 0x0000000204007986 */ /* 0x000fe2000c101b06 */
[----:B------:R-:W-:Y:S05]  /*0300*/  EXIT ;  /* 0x000000000000794d */ /* 0x000fea0003800000 */
        .weak           $__internal_0_$__cuda_sm20_div_rn_f64_full
        .type           $__internal_0_$__cuda_sm20_div_rn_f64_full,@function
        .size           $__internal_0_$__cuda_sm20_div_rn_f64_full,(.L_x_29 - $__internal_0_$__cuda_sm20_div_rn_f64_full)
$__internal_0_$__cuda_sm20_div_rn_f64_full:
[C---:B------:R-:W-:Y:S01]  /*0310*/  FSETP.GEU.AND P0, PT, |R7|.reuse, 1.469367938527859385e-39, PT ;  /* 0x001000000700780b */ /* 0x040fe20003f0e200 */
[----:B------:R-:W-:Y:S01]  /*0320*/  IMAD.MOV.U32 R16, RZ, RZ, 0x1 ;  /* 0x00000001ff107424 */ /* 0x000fe200078e00ff */
[----:B------:R-:W-:Y:S01]  /*0330*/  LOP3.LUT R2, R7, 0x800fffff, RZ, 0xc0, !PT ;  /* 0x800fffff07027812 */ /* 0x000fe200078ec0ff */
[----:B------:R-:W-:Y:S01]  /*0340*/  BSSY.RECONVERGENT B1, `(.L_x_2) ;  /* 0x0000055000017945 */ /* 0x000fe20003800200 */
[C---:B------:R-:W-:Y:S02]  /*0350*/  FSETP.GEU.AND P2, PT, |R9|.reuse, 1.469367938527859385e-39, PT ;  /* 0x001000000900780b */ /* 0x040fe40003f4e200 */
[----:B------:R-:W-:Y:S01]  /*0360*/  LOP3.LUT R3, R2, 0x3ff00000, RZ, 0xfc, !PT ;  /* 0x3ff0000002037812 */ /* 0x000fe200078efcff */
[----:B------:R-:W-:Y:S01]  /*0370*/  IMAD.MOV.U32 R2, RZ, RZ, R6 ;  /* 0x000000ffff027224 */ /* 0x000fe200078e0006 */
[----:B------:R-:W-:Y:S02]  /*0380*/  LOP3.LUT R12, R9, 0x7ff00000, RZ, 0xc0, !PT ;  /* 0x7ff00000090c7812 */ /* 0x000fe400078ec0ff */
[----:B------:R-:W-:-:S03]  /*0390*/  LOP3.LUT R15, R7, 0x7ff00000, RZ, 0xc0, !PT ;  /* 0x7ff00000070f7812 */ /* 0x000fc600078ec0ff */
[----:B------:R-:W-:Y:S01]  /*03a0*/  @!P0 DMUL R2, R6, 8.98846567431157953865e+307 ;  /* 0x7fe0000006028828 */ /* 0x000fe20000000000 */
[----:B------:R-:W-:-:S03]  /*03b0*/  ISETP.GE.U32.AND P1, PT, R12, R15, PT ;  /* 0x0000000f0c00720c */ /* 0x000fc60003f26070 */
[----:B------:R-:W-:Y:S01]  /*03c0*/  @!P2 LOP3.LUT R13, R7, 0x7ff00000, RZ, 0xc0, !PT ;  /* 0x7ff00000070da812 */ /* 0x000fe200078ec0ff */
[----:B------:R-:W-:Y:S01]  /*03d0*/  @!P2 IMAD.MOV.U32 R18, RZ, RZ, RZ ;  /* 0x000000ffff12a224 */ /* 0x000fe200078e00ff */
[----:B------:R-:W0:Y:S02]  /*03e0*/  MUFU.RCP64H R17, R3 ;  /* 0x0000000300117308 */ /* 0x000e240000001800 */
[----:B------:R-:W-:Y:S01]  /*03f0*/  @!P2 ISETP.GE.U32.AND P3, PT, R12, R13, PT ;  /* 0x0000000d0c00a20c */ /* 0x000fe20003f66070 */
[----:B------:R-:W-:-:S05]  /*0400*/  IMAD.MOV.U32 R13, RZ, RZ, 0x1ca00000 ;  /* 0x1ca00000ff0d7424 */ /* 0x000fca00078e00ff */
[----:B------:R-:W-:-:S04]  /*0410*/  @!P2 SEL R19, R13, 0x63400000, !P3 ;  /* 0x634000000d13a807 */ /* 0x000fc80005800000 */
[----:B------:R-:W-:-:S04]  /*0420*/  @!P2 LOP3.LUT R19, R19, 0x80000000, R9, 0xf8, !PT ;  /* 0x800000001313a812 */ /* 0x000fc800078ef809 */
[----:B------:R-:W-:Y:S01]  /*0430*/  @!P2 LOP3.LUT R19, R19, 0x100000, RZ, 0xfc, !PT ;  /* 0x001000001313a812 */ /* 0x000fe200078efcff */
[----:B0-----:R-:W-:-:S08]  /*0440*/  DFMA R10, R16, -R2, 1 ;  /* 0x3ff00000100a742b */ /* 0x001fd00000000802 */
[----:B------:R-:W-:-:S08]  /*0450*/  DFMA R10, R10, R10, R10 ;  /* 0x0000000a0a0a722b */ /* 0x000fd0000000000a */
[----:B------:R-:W-:Y:S01]  /*0460*/  DFMA R16, R16, R10, R16 ;  /* 0x0000000a1010722b */ /* 0x000fe20000000010 */
[----:B------:R-:W-:Y:S01]  /*0470*/  SEL R11, R13, 0x63400000, !P1 ;  /* 0x634000000d0b7807 */ /* 0x000fe20004800000 */
[----:B------:R-:W-:-:S03]  /*0480*/  IMAD.MOV.U32 R10, RZ, RZ, R8 ;  /* 0x000000ffff0a7224 */ /* 0x000fc600078e0008 */
[----:B------:R-:W-:-:S03]  /*0490*/  LOP3.LUT R11, R11, 0x800fffff, R9, 0xf8, !PT ;  /* 0x800fffff0b0b7812 */ /* 0x000fc600078ef809 */
[----:B------:R-:W-:-:S03]  /*04a0*/  DFMA R20, R16, -R2, 1 ;  /* 0x3ff000001014742b */ /* 0x000fc60000000802 */
[----:B------:R-:W-:-:S05]  /*04b0*/  @!P2 DFMA R10, R10, 2, -R18 ;  /* 0x400000000a0aa82b */ /* 0x000fca0000000812 */
[----:B------:R-:W-:Y:S01]  /*04c0*/  DFMA R16, R16, R20, R16 ;  /* 0x000000141010722b */ /* 0x000fe20000000010 */
[----:B------:R-:W-:Y:S02]  /*04d0*/  IMAD.MOV.U32 R21, RZ, RZ, R12 ;  /* 0x000000ffff157224 */ /* 0x000fe400078e000c */
[----:B------:R-:W-:Y:S01]  /*04e0*/  IMAD.MOV.U32 R20, RZ, RZ, R15 ;  /* 0x000000ffff147224 */ /* 0x000fe200078e000f */
[----:B------:R-:W-:Y:S02]  /*04f0*/  @!P0 LOP3.LUT R20, R3, 0x7ff00000, RZ, 0xc0, !PT ;  /* 0x7ff0000003148812 */ /* 0x000fe400078ec0ff */
[----:B------:R-:W-:Y:S02]  /*0500*/  @!P2 LOP3.LUT R21, R11, 0x7ff00000, RZ, 0xc0, !PT ;  /* 0x7ff000000b15a812 */ /* 0x000fe400078ec0ff */
[----:B------:R-:W-:Y:S01]  /*0510*/  DMUL R18, R16, R10 ;  /* 0x0000000a10127228 */ /* 0x000fe20000000000 */
[----:B------:R-:W-:Y:S02]  /*0520*/  VIADD R23, R20, 0xffffffff ;  /* 0xffffffff14177836 */ /* 0x000fe40000000000 */
[----:B------:R-:W-:-:S05]  /*0530*/  VIADD R22, R21, 0xffffffff ;  /* 0xffffffff15167836 */ /* 0x000fca0000000000 */
[----:B------:R-:W-:Y:S01]  /*0540*/  DFMA R14, R18, -R2, R10 ;  /* 0x80000002120e722b */ /* 0x000fe2000000000a */
[----:B------:R-:W-:-:S04]  /*0550*/  ISETP.GT.U32.AND P0, PT, R22, 0x7feffffe, PT ;  /* 0x7feffffe1600780c */ /* 0x000fc80003f04070 */
[----:B------:R-:W-:-:S03]  /*0560*/  ISETP.GT.U32.OR P0, PT, R23, 0x7feffffe, P0 ;  /* 0x7feffffe1700780c */ /* 0x000fc60000704470 */
[----:B------:R-:W-:-:S10]  /*0570*/  DFMA R14, R16, R14, R18 ;  /* 0x0000000e100e722b */ /* 0x000fd40000000012 */
[----:B------:R-:W-:Y:S05]  /*0580*/  @P0 BRA `(.L_x_3) ;  /* 0x00000000006c0947 */ /* 0x000fea0003800000 */
[----:B------:R-:W-:-:S04]  /*0590*/  LOP3.LUT R9, R7, 0x7ff00000, RZ, 0xc0, !PT ;  /* 0x7ff0000007097812 */ /* 0x000fc800078ec0ff */
[CC--:B------:R-:W-:Y:S02]  /*05a0*/  VIADDMNMX R8, R12.reuse, -R9.reuse, 0xb9600000, !PT ;  /* 0xb96000000c087446 */ /* 0x0c0fe40007800909 */
[----:B------:R-:W-:Y:S02]  /*05b0*/  ISETP.GE.U32.AND P0, PT, R12, R9, PT ;  /* 0x000000090c00720c */ /* 0x000fe40003f06070 */
[----:B------:R-:W-:Y:S02]  /*05c0*/  VIMNMX R8, PT, PT, R8, 0x46a00000, PT ;  /* 0x46a0000008087848 */ /* 0x000fe40003fe0100 */
[----:B------:R-:W-:-:S05]  /*05d0*/  SEL R13, R13, 0x63400000, !P0 ;  /* 0x634000000d0d7807 */ /* 0x000fca0004000000 */
[----:B------:R-:W-:Y:S02]  /*05e0*/  IMAD.IADD R16, R8, 0x1, -R13 ;  /* 0x0000000108107824 */ /* 0x000fe400078e0a0d */
[----:B------:R-:W-:Y:S02]  /*05f0*/  IMAD.MOV.U32 R8, RZ, RZ, RZ ;  /* 0x000000ffff087224 */ /* 0x000fe400078e00ff */
[----:B------:R-:W-:-:S06]  /*0600*/  VIADD R9, R16, 0x7fe00000 ;  /* 0x7fe0000010097836 */ /* 0x000fcc0000000000 */
[----:B------:R-:W-:-:S10]  /*0610*/  DMUL R12, R14, R8 ;  /* 0x000000080e0c7228 */ /* 0x000fd40000000000 */
[----:B------:R-:W-:-:S13]  /*0620*/  FSETP.GTU.AND P0, PT, |R13|, 1.469367938527859385e-39, PT ;  /* 0x001000000d00780b */ /* 0x000fda0003f0c200 */
[----:B------:R-:W-:Y:S05]  /*0630*/  @P0 BRA `(.L_x_4) ;  /* 0x0000000000940947 */ /* 0x000fea0003800000 */
[----:B------:R-:W-:Y:S01]  /*0640*/  DFMA R2, R14, -R2, R10 ;  /* 0x800000020e02722b */ /* 0x000fe2000000000a */
[----:B------:R-:W-:-:S09]  /*0650*/  IMAD.MOV.U32 R8, RZ, RZ, RZ ;  /* 0x000000ffff087224 */ /* 0x000fd200078e00ff */
[C---:B------:R-:W-:Y:S02]  /*0660*/  FSETP.NEU.AND P0, PT, R3.reuse, RZ, PT ;  /* 0x000000ff0300720b */ /* 0x040fe40003f0d000 */
[----:B------:R-:W-:-:S04]  /*0670*/  LOP3.LUT R7, R3, 0x80000000, R7, 0x48, !PT ;  /* 0x8000000003077812 */ /* 0x000fc800078e4807 */
[----:B------:R-:W-:-:S07]  /*0680*/  LOP3.LUT R9, R7, R9, RZ, 0xfc, !PT ;  /* 0x0000000907097212 */ /* 0x000fce00078efcff */
[----:B------:R-:W-:Y:S05]  /*0690*/  @!P0 BRA `(.L_x_4) ;  /* 0x00000000007c8947 */ /* 0x000fea0003800000 */
[----:B------:R-:W-:Y:S01]  /*06a0*/  IMAD.MOV R3, RZ, RZ, -R16 ;  /* 0x000000ffff037224 */ /* 0x000fe200078e0a10 */
[----:B------:R-:W-:Y:S01]  /*06b0*/  DMUL.RP R8, R14, R8 ;  /* 0x000000080e087228 */ /* 0x000fe20000008000 */
[----:B------:R-:W-:-:S06]  /*06c0*/  IMAD.MOV.U32 R2, RZ, RZ, RZ ;  /* 0x000000ffff027224 */ /* 0x000fcc00078e00ff */
[----:B------:R-:W-:-:S03]  /*06d0*/  DFMA R2, R12, -R2, R14 ;  /* 0x800000020c02722b */ /* 0x000fc6000000000e */
[----:B------:R-:W-:-:S03]  /*06e0*/  LOP3.LUT R7, R9, R7, RZ, 0x3c, !PT ;  /* 0x0000000709077212 */ /* 0x000fc600078e3cff */
[----:B------:R-:W-:-:S04]  /*06f0*/  IADD3 R2, PT, PT, -R16, -0x43300000, RZ ;  /* 0xbcd0000010027810 */ /* 0x000fc80007ffe1ff */
[----:B------:R-:W-:-:S04]  /*0700*/  FSETP.NEU.AND P0, PT, |R3|, R2, PT ;  /* 0x000000020300720b */ /* 0x000fc80003f0d200 */
[----:B------:R-:W-:Y:S02]  /*0710*/  FSEL R12, R8, R12, !P0 ;  /* 0x0000000c080c7208 */ /* 0x000fe40004000000 */
[----:B------:R-:W-:Y:S01]  /*0720*/  FSEL R13, R7, R13, !P0 ;  /* 0x0000000d070d7208 */ /* 0x000fe20004000000 */
[----:B------:R-:W-:Y:S06]  /*0730*/  BRA `(.L_x_4) ;  /* 0x0000000000547947 */ /* 0x000fec0003800000 */
.L_x_3:
[----:B------:R-:W-:-:S14]  /*0740*/  DSETP.NAN.AND P0, PT, R8, R8, PT ;  /* 0x000000080800722a */ /* 0x000fdc0003f08000 */
[----:B------:R-:W-:Y:S05]  /*0750*/  @P0 BRA `(.L_x_5) ;  /* 0x0000000000440947 */ /* 0x000fea0003800000 */
[----:B------:R-:W-:-:S14]  /*0760*/  DSETP.NAN.AND P0, PT, R6, R6, PT ;  /* 0x000000060600722a */ /* 0x000fdc0003f08000 */
[----:B------:R-:W-:Y:S05]  /*0770*/  @P0 BRA `(.L_x_6) ;  /* 0x0000000000300947 */ /* 0x000fea0003800000 */
[----:B------:R-:W-:Y:S01]  /*0780*/  ISETP.NE.AND P0, PT, R21, R20, PT ;  /* 0x000000141500720c */ /* 0x000fe20003f05270 */
[----:B------:R-:W-:Y:S02]  /*0790*/  IMAD.MOV.U32 R12, RZ, RZ, 0x0 ;  /* 0x00000000ff0c7424 */ /* 0x000fe400078e00ff */
[----:B------:R-:W-:-:S10]  /*07a0*/  IMAD.MOV.U32 R13, RZ, RZ, -0x80000 ;  /* 0xfff80000ff0d7424 */ /* 0x000fd400078e00ff */
[----:B------:R-:W-:Y:S05]  /*07b0*/  @!P0 BRA `(.L_x_4) ;  /* 0x0000000000348947 */ /* 0x000fea0003800000 */
[----:B------:R-:W-:Y:S02]  /*07c0*/  ISETP.NE.AND P0, PT, R21, 0x7ff00000, PT ;  /* 0x7ff000001500780c */ /* 0x000fe40003f05270 */
[----:B------:R-:W-:Y:S02]  /*07d0*/  LOP3.LUT R13, R9, 0x80000000, R7, 0x48, !PT ;  /* 0x80000000090d7812 */ /* 0x000fe400078e4807 */
[----:B------:R-:W-:-:S13]  /*07e0*/  ISETP.EQ.OR P0, PT, R20, RZ, !P0 ;  /* 0x000000ff1400720c */ /* 0x000fda0004702670 */
[----:B------:R-:W-:Y:S01]  /*07f0*/  @P0 LOP3.LUT R2, R13, 0x7ff00000, RZ, 0xfc, !PT ;  /* 0x7ff000000d020812 */ /* 0x000fe200078efcff */
[----:B------:R-:W-:Y:S02]  /*0800*/  @!P0 IMAD.MOV.U32 R12, RZ, RZ, RZ ;  /* 0x000000ffff0c8224 */ /* 0x000fe400078e00ff */
[----:B------:R-:W-:Y:S02]  /*0810*/  @P0 IMAD.MOV.U32 R12, RZ, RZ, RZ ;  /* 0x000000ffff0c0224 */ /* 0x000fe400078e00ff */
[----:B------:R-:W-:Y:S01]  /*0820*/  @P0 IMAD.MOV.U32 R13, RZ, RZ, R2 ;  /* 0x000000ffff0d0224 */ /* 0x000fe200078e0002 */
[----:B------:R-:W-:Y:S06]  /*0830*/  BRA `(.L_x_4) ;  /* 0x0000000000147947 */ /* 0x000fec0003800000 */
.L_x_6:
[----:B------:R-:W-:Y:S01]  /*0840*/  LOP3.LUT R13, R7, 0x80000, RZ, 0xfc, !PT ;  /* 0x00080000070d7812 */ /* 0x000fe200078efcff */
[----:B------:R-:W-:Y:S01]  /*0850*/  IMAD.MOV.U32 R12, RZ, RZ, R6 ;  /* 0x000000ffff0c7224 */ /* 0x000fe200078e0006 */
[----:B------:R-:W-:Y:S06]  /*0860*/  BRA `(.L_x_4) ;  /* 0x0000000000087947 */ /* 0x000fec0003800000 */
.L_x_5:
[----:B------:R-:W-:Y:S01]  /*0870*/  LOP3.LUT R13, R9, 0x80000, RZ, 0xfc, !PT ;  /* 0x00080000090d7812 */ /* 0x000fe200078efcff */
[----:B------:R-:W-:-:S07]  /*0880*/  IMAD.MOV.U32 R12, RZ, RZ, R8 ;  /* 0x000000ffff0c7224 */ /* 0x000fce00078e0008 */
.L_x_4:
[----:B------:R-:W-:Y:S05]  /*0890*/  BSYNC.RECONVERGENT B1 ;  /* 0x0000000000017941 */ /* 0x000fea0003800200 */
.L_x_2:
[----:B------:R-:W-:Y:S02]  /*08a0*/  IMAD.MOV.U32 R2, RZ, RZ, R0 ;  /* 0x000000ffff027224 */ /* 0x000fe400078e0000 */
[----:B------:R-:W-:-:S04]  /*08b0*/  IMAD.MOV.U32 R3, RZ, RZ, 0x0 ;  /* 0x00000000ff037424 */ /* 0x000fc800078e00ff */
[----:B------:R-:W-:Y:S05]  /*08c0*/  RET.REL.NODEC R2 `(_Z18reduceToUnitMatrixPdi) ;  /* 0xfffffff402cc7950 */ /* 0x000fea0003c3ffff */
.L_x_7:
[----:B------:R-:W-:-:S00]  /*08d0*/  BRA `(.L_x_7) ;  /* 0xfffffffc00fc7947 */ /* 0x000fc0000383ffff */
[----:B------:R-:W-:-:S00]  /*08e0*/  NOP ;  /* 0x0000000000007918 */ /* 0x000fc00000000000 */
        /* <DEDUP_REMOVED lines=9> */
.L_x_29:


//--------------------- .text._Z16reduceToDiagonalPdii --------------------------
	.section	.text._Z16reduceToDiagonalPdii,"ax",@progbits
	.align	128
        .global         _Z16reduceToDiagonalPdii
        .type           _Z16reduceToDiagonalPdii,@function
        .size           _Z16reduceToDiagonalPdii,(.L_x_30 - _Z16reduceToDiagonalPdii)
        .other          _Z16reduceToDiagonalPdii,@"STO_CUDA_ENTRY STV_DEFAULT"
_Z16reduceToDiagonalPdii:
.text._Z16reduceToDiagonalPdii:
[----:B------:R-:W-:Y:S08]  /*0000*/  LDC R1, c[0x0][0x37c] ;  /* 0x0000df00ff017b82 */ /* 0x000ff00000000800 */
[----:B------:R-:W0:Y:S08]  /*0010*/  S2UR UR6, SR_CTAID.X ;  /* 0x00000000000679c3 */ /* 0x000e300000002500 */
[----:B------:R-:W0:Y:S02]  /*0020*/  LDC R3, c[0x0][0x38c] ;  /* 0x0000e300ff037b82 */ /* 0x000e240000000800 */
[----:B0-----:R-:W-:-:S13]  /*0030*/  ISETP.NE.AND P0, PT, R3, UR6, PT ;  /* 0x0000000603007c0c */ /* 0x001fda000bf05270 */
[----:B------:R-:W-:Y:S05]  /*0040*/  @!P0 EXIT ;  /* 0x000000000000894d */ /* 0x000fea0003800000 */
[----:B------:R-:W0:Y:S01]  /*0050*/  S2R R7, SR_TID.X ;  /* 0x0000000000077919 */ /* 0x000e220000002100 */
[----:B------:R-:W1:Y:S01]  /*0060*/  LDCU.64 UR8, c[0x0][0x358] ;  /* 0x00006b00ff0877ac */ /* 0x000e620008000a00 */
[----:B------:R-:W-:Y:S01]  /*0070*/  BSSY.RECONVERGENT B0, `(.L_x_8) ;  /* 0x0000023000007945 */ /* 0x000fe20003800200 */
[----:B------:R-:W0:Y:S02]  /*0080*/  S2R R0, SR_TID.Y ;  /* 0x0000000000007919 */ /* 0x000e240000002200 */
[----:B0-----:R-:W-:-:S13]  /*0090*/  LOP3.LUT P0, RZ, R7, R0, RZ, 0xfc, !PT ;  /* 0x0000000007ff7212 */ /* 0x001fda000780fcff */
[----:B-1----:R-:W-:Y:S05]  /*00a0*/  @P0 BRA `(.L_x_9) ;  /* 0x00000000007c0947 */ /* 0x002fea0003800000 */
[----:B------:R-:W0:Y:S08]  /*00b0*/  LDC R2, c[0x0][0x388] ;  /* 0x0000e200ff027b82 */ /* 0x000e300000000800 */
[----:B------:R-:W1:Y:S01]  /*00c0*/  LDC.64 R8, c[0x0][0x380] ;  /* 0x0000e000ff087b82 */ /* 0x000e620000000a00 */
[----:B0-----:R-:W-:-:S04]  /*00d0*/  IMAD.SHL.U32 R2, R2, 0x2, RZ ;  /* 0x0000000202027824 */ /* 0x001fc800078e00ff */
[----:B------:R-:W-:-:S04]  /*00e0*/  IMAD R5, R3, R2, R3 ;  /* 0x0000000203057224 */ /* 0x000fc800078e0203 */
[----:B-1----:R-:W-:-:S06]  /*00f0*/  IMAD.WIDE R4, R5, 0x8, R8 ;  /* 0x0000000805047825 */ /* 0x002fcc00078e0208 */
[----:B------:R-:W2:Y:S01]  /*0100*/  LDG.E.64 R4, desc[UR8][R4.64] ;  /* 0x0000000804047981 */ /* 0x000ea2000c1e1b00 */
[----:B------:R-:W-:-:S04]  /*0110*/  IMAD R3, R2, UR6, R3 ;  /* 0x0000000602037c24 */ /* 0x000fc8000f8e0203 */
[----:B------:R-:W-:-:S06]  /*0120*/  IMAD.WIDE.U32 R8, R3, 0x8, R8 ;  /* 0x0000000803087825 */ /* 0x000fcc00078e0008 */
[----:B------:R-:W3:Y:S01]  /*0130*/  LDG.E.64 R8, desc[UR8][R8.64] ;  /* 0x0000000808087981 */ /* 0x000ee2000c1e1b00 */
[----:B------:R-:W-:Y:S01]  /*0140*/  IMAD.MOV.U32 R2, RZ, RZ, 0x1 ;  /* 0x00000001ff027424 */ /* 0x000fe200078e00ff */
[----:B--2---:R-:W0:Y:S01]  /*0150*/  MUFU.RCP64H R3, R5 ;  /* 0x0000000500037308 */ /* 0x004e220000001800 */
[----:B---3--:R-:W-:-:S04]  /*0160*/  FSETP.GEU.AND P1, PT, |R9|, 6.5827683646048100446e-37, PT ;  /* 0x036000000900780b */ /* 0x008fc80003f2e200 */
[----:B0-----:R-:W-:-:S08]  /*0170*/  DFMA R10, -R4, R2, 1 ;  /* 0x3ff00000040a742b */ /* 0x001fd00000000102 */
[----:B------:R-:W-:-:S08]  /*0180*/  DFMA R10, R10, R10, R10 ;  /* 0x0000000a0a0a722b */ /* 0x000fd0000000000a */
[----:B------:R-:W-:-:S08]  /*0190*/  DFMA R10, R2, R10, R2 ;  /* 0x0000000a020a722b */ /* 0x000fd00000000002 */
[----:B------:R-:W-:-:S08]  /*01a0*/  DFMA R2, -R4, R10, 1 ;  /* 0x3ff000000402742b */ /* 0x000fd0000000010a */
[----:B------:R-:W-:-:S08]  /*01b0*/  DFMA R2, R10, R2, R10 ;  /* 0x000000020a02722b */ /* 0x000fd0000000000a */
[----:B------:R-:W-:-:S08]  /*01c0*/  DMUL R10, R8, R2 ;  /* 0x00000002080a7228 */ /* 0x000fd00000000000 */
[----:B------:R-:W-:-:S08]  /*01d0*/  DFMA R12, -R4, R10, R8 ;  /* 0x0000000a040c722b */ /* 0x000fd00000000108 */
[----:B------:R-:W-:-:S10]  /*01e0*/  DFMA R2, R2, R12, R10 ;  /* 0x0000000c0202722b */ /* 0x000fd4000000000a */
[----:B------:R-:W-:-:S05]  /*01f0*/  FFMA R6, RZ, R5, R3 ;  /* 0x00000005ff067223 */ /* 0x000fca0000000003 */
[----:B------:R-:W-:-:S13]  /*0200*/  FSETP.GT.AND P0, PT, |R6|, 1.469367938527859385e-39, PT ;  /* 0x001000000600780b */ /* 0x000fda0003f04200 */
[----:B------:R-:W-:Y:S05]  /*0210*/  @P0 BRA P1, `(.L_x_10) ;  /* 0x0000000000100947 */ /* 0x000fea0000800000 */
[----:B------:R-:W-:-:S07]  /*0220*/  MOV R6, 0x240 ;  /* 0x0000024000067802 */ /* 0x000fce0000000f00 */
[----:B------:R-:W-:Y:S05]  /*0230*/  CALL.REL.NOINC `($__internal_1_$__cuda_sm20_div_rn_f64_full) ;  /* 0x0000000000707944 */ /* 0x000fea0003c00000 */
[----:B------:R-:W-:Y:S02]  /*0240*/  IMAD.MOV.U32 R2, RZ, RZ, R14 ;  /* 0x000000ffff027224 */ /* 0x000fe400078e000e */
[----:B------:R-:W-:-:S07]  /*0250*/  IMAD.MOV.U32 R3, RZ, RZ, R15 ;  /* 0x000000ffff037224 */ /* 0x000fce00078e000f */
.L_x_10:
[----:B------:R-:W0:Y:S01]  /*0260*/  S2UR UR5, SR_CgaCtaId ;  /* 0x00000000000579c3 */ /* 0x000e220000008800 */
[----:B------:R-:W-:Y:S02]  /*0270*/  UMOV UR4, 0x400 ;  /* 0x0000040000047882 */ /* 0x000fe40000000000 */
[----:B0-----:R-:W-:-:S09]  /*0280*/  ULEA UR4, UR5, UR4, 0x18 ;  /* 0x0000000405047291 */ /* 0x001fd2000f8ec0ff */
[----:B------:R0:W-:Y:S03]  /*0290*/  STS.64 [UR4], R2 ;  /* 0x00000002ff007988 */ /* 0x0001e60008000a04 */
.L_x_9:
[----:B------:R-:W-:Y:S05]  /*02a0*/  BSYNC.RECONVERGENT B0 ;  /* 0x0000000000007941 */ /* 0x000fea0003800200 */
.L_x_8:
[----:B------:R-:W1:Y:S08]  /*02b0*/  S2UR UR4, SR_CTAID.Y ;  /* 0x00000000000479c3 */ /* 0x000e700000002600 */
[----:B------:R-:W-:Y:S08]  /*02c0*/  BAR.SYNC.DEFER_BLOCKING 0x0 ;  /* 0x0000000000007b1d */ /* 0x000ff00000010000 */
[----:B0-----:R-:W1:Y:S08]  /*02d0*/  LDC R2, c[0x3][RZ] ;  /* 0x00c00000ff027b82 */ /* 0x001e700000000800 */
[----:B------:R-:W0:Y:S08]  /*02e0*/  LDC.64 R8, c[0x0][0x388] ;  /* 0x0000e200ff087b82 */ /* 0x000e300000000a00 */
[----:B------:R-:W2:Y:S01]  /*02f0*/  LDC.64 R4, c[0x0][0x380] ;  /* 0x0000e000ff047b82 */ /* 0x000ea20000000a00 */
[----:B-1----:R-:W-:-:S04]  /*0300*/  IMAD R7, R2, UR4, R7 ;  /* 0x0000000402077c24 */ /* 0x002fc8000f8e0207 */
[----:B------:R-:W-:Y:S02]  /*0310*/  IMAD R0, R7, R2, R0 ;  /* 0x0000000207007224 */ /* 0x000fe400078e0200 */
[----:B0-----:R-:W-:-:S04]  /*0320*/  IMAD.SHL.U32 R11, R8, 0x2, RZ ;  /* 0x00000002080b7824 */ /* 0x001fc800078e00ff */
[--C-:B------:R-:W-:Y:S02]  /*0330*/  IMAD R3, R9, R11, R0.reuse ;  /* 0x0000000b09037224 */ /* 0x100fe400078e0200 */
[----:B------:R-:W-:Y:S02]  /*0340*/  IMAD R7, R11, UR6, R0 ;  /* 0x000000060b077c24 */ /* 0x000fe4000f8e0200 */
[----:B--2---:R-:W-:-:S04]  /*0350*/  IMAD.WIDE R2, R3, 0x8, R4 ;  /* 0x0000000803027825 */ /* 0x004fc800078e0204 */
[----:B------:R-:W-:Y:S02]  /*0360*/  IMAD.WIDE.U32 R6, R7, 0x8, R4 ;  /* 0x0000000807067825 */ /* 0x000fe400078e0004 */
[----:B------:R-:W2:Y:S04]  /*0370*/  LDG.E.64 R2, desc[UR8][R2.64] ;  /* 0x0000000802027981 */ /* 0x000ea8000c1e1b00 */
[----:B------:R-:W2:Y:S01]  /*0380*/  LDG.E.64 R8, desc[UR8][R6.64] ;  /* 0x0000000806087981 */ /* 0x000ea2000c1e1b00 */
[----:B------:R-:W0:Y:S01]  /*0390*/  S2UR UR5, SR_CgaCtaId ;  /* 0x00000000000579c3 */ /* 0x000e220000008800 */
[----:B------:R-:W-:Y:S02]  /*03a0*/  UMOV UR4, 0x400 ;  /* 0x0000040000047882 */ /* 0x000fe40000000000 */
[----:B0-----:R-:W-:-:S09]  /*03b0*/  ULEA UR4, UR5, UR4, 0x18 ;  /* 0x0000000405047291 */ /* 0x001fd2000f8ec0ff */
[----:B------:R-:W2:Y:S02]  /*03c0*/  LDS.64 R4, [UR4] ;  /* 0x00000004ff047984 */ /* 0x000ea40008000a00 */
[----:B--2---:R-:W-:-:S07]  /*03d0*/  DFMA R4, -R2, R4, R8 ;  /* 0x000000040204722b */ /* 0x004fce0000000108 */
[----:B------:R-:W-:Y:S01]  /*03e0*/  STG.E.64 desc[UR8][R6.64], R4 ;  /* 0x0000000406007986 */ /* 0x000fe2000c101b08 */
[----:B------:R-:W-:Y:S05]  /*03f0*/  EXIT ;  /* 0x000000000000794d */ /* 0x000fea0003800000 */
        .weak           $__internal_1_$__cuda_sm20_div_rn_f64_full
        .type           $__internal_1_$__cuda_sm20_div_rn_f64_full,@function
        .size           $__internal_1_$__cuda_sm20_div_rn_f64_full,(.L_x_30 - $__internal_1_$__cuda_sm20_div_rn_f64_full)
$__internal_1_$__cuda_sm20_div_rn_f64_full:
[C---:B------:R-:W-:Y:S01]  /*0400*/  FSETP.GEU.AND P0, PT, |R5|.reuse, 1.469367938527859385e-39, PT ;  /* 0x001000000500780b */ /* 0x040fe20003f0e200 */
[----:B------:R-:W-:Y:S01]  /*0410*/  IMAD.MOV.U32 R12, RZ, RZ, 0x1 ;  /* 0x00000001ff0c7424 */ /* 0x000fe200078e00ff */
[C---:B------:R-:W-:Y:S01]  /*0420*/  LOP3.LUT R2, R5.reuse, 0x800fffff, RZ, 0xc0, !PT ;  /* 0x800fffff05027812 */ /* 0x040fe200078ec0ff */
[----:B------:R-:W-:Y:S01]  /*0430*/  IMAD.MOV.U32 R15, RZ, RZ, 0x1ca00000 ;  /* 0x1ca00000ff0f7424 */ /* 0x000fe200078e00ff */
[----:B------:R-:W-:Y:S02]  /*0440*/  LOP3.LUT R19, R5, 0x7ff00000, RZ, 0xc0, !PT ;  /* 0x7ff0000005137812 */ /* 0x000fe400078ec0ff */
[----:B------:R-:W-:Y:S01]  /*0450*/  LOP3.LUT R3, R2, 0x3ff00000, RZ, 0xfc, !PT ;  /* 0x3ff0000002037812 */ /* 0x000fe200078efcff */
[----:B------:R-:W-:Y:S01]  /*0460*/  IMAD.MOV.U32 R2, RZ, RZ, R4 ;  /* 0x000000ffff027224 */ /* 0x000fe200078e0004 */
[----:B------:R-:W-:-:S04]  /*0470*/  LOP3.LUT R14, R9, 0x7ff00000, RZ, 0xc0, !PT ;  /* 0x7ff00000090e7812 */ /* 0x000fc800078ec0ff */
[----:B------:R-:W-:Y:S01]  /*0480*/  ISETP.GE.U32.AND P1, PT, R14, R19, PT ;  /* 0x000000130e00720c */ /* 0x000fe20003f26070 */
[----:B------:R-:W-:Y:S01]  /*0490*/  @!P0 DMUL R2, R4, 8.98846567431157953865e+307 ;  /* 0x7fe0000004028828 */ /* 0x000fe20000000000 */
[----:B------:R-:W-:-:S05]  /*04a0*/  IMAD.MOV.U32 R21, RZ, RZ, R14 ;  /* 0x000000ffff157224 */ /* 0x000fca00078e000e */
[----:B------:R-:W0:Y:S02]  /*04b0*/  MUFU.RCP64H R13, R3 ;  /* 0x00000003000d7308 */ /* 0x000e240000001800 */
[----:B0-----:R-:W-:-:S08]  /*04c0*/  DFMA R10, R12, -R2, 1 ;  /* 0x3ff000000c0a742b */ /* 0x001fd00000000802 */
[----:B------:R-:W-:-:S08]  /*04d0*/  DFMA R10, R10, R10, R10 ;  /* 0x0000000a0a0a722b */ /* 0x000fd0000000000a */
[----:B------:R-:W-:Y:S01]  /*04e0*/  DFMA R12, R12, R10, R12 ;  /* 0x0000000a0c0c722b */ /* 0x000fe2000000000c */
[----:B------:R-:W-:Y:S01]  /*04f0*/  SEL R11, R15, 0x63400000, !P1 ;  /* 0x634000000f0b7807 */ /* 0x000fe20004800000 */
[----:B------:R-:W-:Y:S01]  /*0500*/  IMAD.MOV.U32 R10, RZ, RZ, R8 ;  /* 0x000000ffff0a7224 */ /* 0x000fe200078e0008 */
[----:B------:R-:W-:Y:S02]  /*0510*/  FSETP.GEU.AND P1, PT, |R9|, 1.469367938527859385e-39, PT ;  /* 0x001000000900780b */ /* 0x000fe40003f2e200 */
[----:B------:R-:W-:-:S03]  /*0520*/  LOP3.LUT R11, R11, 0x800fffff, R9, 0xf8, !PT ;  /* 0x800fffff0b0b7812 */ /* 0x000fc600078ef809 */
[----:B------:R-:W-:-:S08]  /*0530*/  DFMA R16, R12, -R2, 1 ;  /* 0x3ff000000c10742b */ /* 0x000fd00000000802 */
[----:B------:R-:W-:Y:S01]  /*0540*/  DFMA R12, R12, R16, R12 ;  /* 0x000000100c0c722b */ /* 0x000fe2000000000c */
[----:B------:R-:W-:Y:S10]  /*0550*/  @P1 BRA `(.L_x_11) ;  /* 0x0000000000201947 */ /* 0x000ff40003800000 */
[----:B------:R-:W-:Y:S01]  /*0560*/  LOP3.LUT R17, R5, 0x7ff00000, RZ, 0xc0, !PT ;  /* 0x7ff0000005117812 */ /* 0x000fe200078ec0ff */
[----:B------:R-:W-:-:S03]  /*0570*/  IMAD.MOV.U32 R16, RZ, RZ, RZ ;  /* 0x000000ffff107224 */ /* 0x000fc600078e00ff */
[----:B------:R-:W-:-:S04]  /*0580*/  ISETP.GE.U32.AND P1, PT, R14, R17, PT ;  /* 0x000000110e00720c */ /* 0x000fc80003f26070 */
[----:B------:R-:W-:-:S04]  /*0590*/  SEL R17, R15, 0x63400000, !P1 ;  /* 0x634000000f117807 */ /* 0x000fc80004800000 */
[----:B------:R-:W-:-:S04]  /*05a0*/  LOP3.LUT R17, R17, 0x80000000, R9, 0xf8, !PT ;  /* 0x8000000011117812 */ /* 0x000fc800078ef809 */
[----:B------:R-:W-:-:S06]  /*05b0*/  LOP3.LUT R17, R17, 0x100000, RZ, 0xfc, !PT ;  /* 0x0010000011117812 */ /* 0x000fcc00078efcff */
[----:B------:R-:W-:-:S10]  /*05c0*/  DFMA R10, R10, 2, -R16 ;  /* 0x400000000a0a782b */ /* 0x000fd40000000810 */
[----:B------:R-:W-:-:S07]  /*05d0*/  LOP3.LUT R21, R11, 0x7ff00000, RZ, 0xc0, !PT ;  /* 0x7ff000000b157812 */ /* 0x000fce00078ec0ff */
.L_x_11:
[----:B------:R-:W-:Y:S01]  /*05e0*/  IMAD.MOV.U32 R20, RZ, RZ, R19 ;  /* 0x000000ffff147224 */ /* 0x000fe200078e0013 */
[----:B------:R-:W-:Y:S01]  /*05f0*/  @!P0 LOP3.LUT R20, R3, 0x7ff00000, RZ, 0xc0, !PT ;  /* 0x7ff0000003148812 */ /* 0x000fe200078ec0ff */
[----:B------:R-:W-:Y:S01]  /*0600*/  VIADD R22, R21, 0xffffffff ;  /* 0xffffffff15167836 */ /* 0x000fe20000000000 */
[----:B------:R-:W-:-:S03]  /*0610*/  DMUL R16, R12, R10 ;  /* 0x0000000a0c107228 */ /* 0x000fc60000000000 */
[----:B------:R-:W-:Y:S01]  /*0620*/  VIADD R23, R20, 0xffffffff ;  /* 0xffffffff14177836 */ /* 0x000fe20000000000 */
[----:B------:R-:W-:-:S04]  /*0630*/  ISETP.GT.U32.AND P0, PT, R22, 0x7feffffe, PT ;  /* 0x7feffffe1600780c */ /* 0x000fc80003f04070 */
[----:B------:R-:W-:Y:S01]  /*0640*/  ISETP.GT.U32.OR P0, PT, R23, 0x7feffffe, P0 ;  /* 0x7feffffe1700780c */ /* 0x000fe20000704470 */
[----:B------:R-:W-:-:S08]  /*0650*/  DFMA R18, R16, -R2, R10 ;  /* 0x800000021012722b */ /* 0x000fd0000000000a */
[----:B------:R-:W-:-:S04]  /*0660*/  DFMA R12, R12, R18, R16 ;  /* 0x000000120c0c722b */ /* 0x000fc80000000010 */
[----:B------:R-:W-:Y:S07]  /*0670*/  @P0 BRA `(.L_x_12) ;  /* 0x00000000006c0947 */ /* 0x000fee0003800000 */
        /* <DEDUP_REMOVED lines=27> */
.L_x_12:
        /* <DEDUP_REMOVED lines=16> */
.L_x_15:
[----:B------:R-:W-:Y:S01]  /*0930*/  LOP3.LUT R15, R5, 0x80000, RZ, 0xfc, !PT ;  /* 0x00080000050f7812 */ /* 0x000fe200078efcff */
[----:B------:R-:W-:Y:S01]  /*0940*/  IMAD.MOV.U32 R14, RZ, RZ, R4 ;  /* 0x000000ffff0e7224 */ /* 0x000fe200078e0004 */
[----:B------:R-:W-:Y:S06]  /*0950*/  BRA `(.L_x_13) ;  /* 0x0000000000087947 */ /* 0x000fec0003800000 */
.L_x_14:
[----:B------:R-:W-:Y:S01]  /*0960*/  LOP3.LUT R15, R9, 0x80000, RZ, 0xfc, !PT ;  /* 0x00080000090f7812 */ /* 0x000fe200078efcff */
[----:B------:R-:W-:-:S07]  /*0970*/  IMAD.MOV.U32 R14, RZ, RZ, R8 ;  /* 0x000000ffff0e7224 */ /* 0x000fce00078e0008 */
.L_x_13:
[----:B------:R-:W-:Y:S02]  /*0980*/  IMAD.MOV.U32 R2, RZ, RZ, R6 ;  /* 0x000000ffff027224 */ /* 0x000fe400078e0006 */
[----:B------:R-:W-:-:S04]  /*0990*/  IMAD.MOV.U32 R3, RZ, RZ, 0x0 ;  /* 0x00000000ff037424 */ /* 0x000fc800078e00ff */
[----:B------:R-:W-:Y:S05]  /*09a0*/  RET.REL.NODEC R2 `(_Z16reduceToDiagonalPdii) ;  /* 0xfffffff402947950 */ /* 0x000fea0003c3ffff */
.L_x_16:
        /* <DEDUP_REMOVED lines=13> */
.L_x_30:


//--------------------- .text._Z15partialPivotingPdi --------------------------
	.section	.text._Z15partialPivotingPdi,"ax",@progbits
	.align	128
        .global         _Z15partialPivotingPdi
        .type           _Z15partialPivotingPdi,@function
        .size           _Z15partialPivotingPdi,(.L_x_33 - _Z15partialPivotingPdi)
        .other          _Z15partialPivotingPdi,@"STO_CUDA_ENTRY STV_DEFAULT"
_Z15partialPivotingPdi:
.text._Z15partialPivotingPdi:
[----:B------:R-:W-:Y:S01]  /*0000*/  LDC R1, c[0x0][0x37c] ;  /* 0x0000df00ff017b82 */ /* 0x000fe20000000800 */
[----:B------:R-:W0:Y:S07]  /*0010*/  S2R R0, SR_TID.X ;  /* 0x0000000000007919 */ /* 0x000e2e0000002100 */
[----:B------:R-:W0:Y:S08]  /*0020*/  S2UR UR4, SR_CTAID.X ;  /* 0x00000000000479c3 */ /* 0x000e300000002500 */
[----:B------:R-:W0:Y:S08]  /*0030*/  LDC R3, c[0x0][0x360] ;  /* 0x0000d800ff037b82 */ /* 0x000e300000000800 */
[----:B------:R-:W1:Y:S01]  /*0040*/  LDC R10, c[0x0][0x388] ;  /* 0x0000e200ff0a7b82 */ /* 0x000e620000000800 */
[----:B0-----:R-:W-:-:S02]  /*0050*/  IMAD R3, R3, UR4, R0 ;  /* 0x0000000403037c24 */ /* 0x001fc4000f8e0200 */
[----:B-1----:R-:W-:-:S05]  /*0060*/  VIADD R0, R10, 0xffffffff ;  /* 0xffffffff0a007836 */ /* 0x002fca0000000000 */
[----:B------:R-:W-:-:S13]  /*0070*/  ISETP.GE.AND P0, PT, R3, R0, PT ;  /* 0x000000000300720c */ /* 0x000fda0003f06270 */
[----:B------:R-:W-:Y:S05]  /*0080*/  @P0 EXIT ;  /* 0x000000000000094d */ /* 0x000fea0003800000 */
[----:B------:R-:W0:Y:S01]  /*0090*/  LDCU.64 UR6, c[0x0][0x380] ;  /* 0x00007000ff0677ac */ /* 0x000e220008000a00 */
[----:B------:R-:W-:Y:S01]  /*00a0*/  IMAD.SHL.U32 R0, R10, 0x2, RZ ;  /* 0x000000020a007824 */ /* 0x000fe200078e00ff */
[----:B------:R-:W1:Y:S03]  /*00b0*/  LDCU.64 UR4, c[0x0][0x358] ;  /* 0x00006b00ff0477ac */ /* 0x000e660008000a00 */
[----:B------:R-:W-:-:S04]  /*00c0*/  IMAD R3, R3, R0, RZ ;  /* 0x0000000003037224 */ /* 0x000fc800078e02ff */
[----:B------:R-:W-:-:S03]  /*00d0*/  IMAD.WIDE R2, R3, 0x8, RZ ;  /* 0x0000000803027825 */ /* 0x000fc600078e02ff */
[----:B0-----:R-:W-:-:S04]  /*00e0*/  IADD3 R4, P0, PT, R2, UR6, RZ ;  /* 0x0000000602047c10 */ /* 0x001fc8000ff1e0ff */
[----:B------:R-:W-:-:S03]  /*00f0*/  IADD3.X R5, PT, PT, R3, UR7, RZ, P0, !PT ;  /* 0x0000000703057c10 */ /* 0x000fc600087fe4ff */
[----:B------:R-:W-:Y:S02]  /*0100*/  IMAD.WIDE R8, R0, 0x8, R4 ;  /* 0x0000000800087825 */ /* 0x000fe400078e0204 */
[----:B-1----:R-:W2:Y:S04]  /*0110*/  LDG.E.64 R6, desc[UR4][R4.64+0x8] ;  /* 0x0000080404067981 */ /* 0x002ea8000c1e1b00 */
[----:B------:R-:W2:Y:S01]  /*0120*/  LDG.E.64 R8, desc[UR4][R8.64+0x8] ;  /* 0x0000080408087981 */ /* 0x000ea2000c1e1b00 */
[----:B------:R-:W-:-:S13]  /*0130*/  ISETP.GE.AND P0, PT, R10, 0x1, PT ;  /* 0x000000010a00780c */ /* 0x000fda0003f06270 */
[----:B--2---:R-:W-:-:S14]  /*0140*/  DSETP.LEU.OR P0, PT, R6, R8, !P0 ;  /* 0x000000080600722a */ /* 0x004fdc000470b400 */
[----:B------:R-:W-:Y:S05]  /*0150*/  @P0 EXIT ;  /* 0x000000000000094d */ /* 0x000fea0003800000 */
[----:B------:R-:W-:Y:S01]  /*0160*/  ISETP.GE.U32.AND P0, PT, R10, 0x2, PT ;  /* 0x000000020a00780c */ /* 0x000fe20003f06070 */
[----:B------:R-:W-:Y:S01]  /*0170*/  IMAD.MOV.U32 R7, RZ, RZ, RZ ;  /* 0x000000ffff077224 */ /* 0x000fe200078e00ff */
[----:B------:R-:W-:-:S04]  /*0180*/  VIMNMX R8, PT, PT, R0, 0x1, !PT ;  /* 0x0000000100087848 */ /* 0x000fc80007fe0100 */
[----:B------:R-:W-:-:S07]  /*0190*/  LOP3.LUT R6, R8, 0x3, RZ, 0xc0, !PT ;  /* 0x0000000308067812 */ /* 0x000fce00078ec0ff */
[----:B------:R-:W-:Y:S05]  /*01a0*/  @!P0 BRA `(.L_x_17) ;  /* 0x0000000800548947 */ /* 0x000fea0003800000 */
[----:B------:R-:W-:-:S05]  /*01b0*/  LOP3.LUT R7, R8, 0x7ffffffc, RZ, 0xc0, !PT ;  /* 0x7ffffffc08077812 */ /* 0x000fca00078ec0ff */
[----:B------:R-:W-:-:S05]  /*01c0*/  IMAD.MOV R8, RZ, RZ, -R7 ;  /* 0x000000ffff087224 */ /* 0x000fca00078e0a07 */
[----:B------:R-:W-:-:S13]  /*01d0*/  ISETP.GE.AND P0, PT, R8, RZ, PT ;  /* 0x000000ff0800720c */ /* 0x000fda0003f06270 */
[----:B------:R-:W-:Y:S05]  /*01e0*/  @P0 BRA `(.L_x_18) ;  /* 0x0000000400e40947 */ /* 0x000fea0003800000 */
[----:B------:R-:W-:Y:S02]  /*01f0*/  IADD3 R9, PT, PT, -R8, RZ, RZ ;  /* 0x000000ff08097210 */ /* 0x000fe40007ffe1ff */
[----:B------:R-:W-:Y:S02]  /*0200*/  PLOP3.LUT P0, PT, PT, PT, PT, 0x80, 0x8 ;  /* 0x000000000008781c */ /* 0x000fe40003f0f070 */
[----:B------:R-:W-:-:S13]  /*0210*/  ISETP.GT.AND P1, PT, R9, 0xc, PT ;  /* 0x0000000c0900780c */ /* 0x000fda0003f24270 */
[----:B------:R-:W-:Y:S05]  /*0220*/  @!P1 BRA `(.L_x_19) ;  /* 0x0000000400249947 */ /* 0x000fea0003800000 */
[----:B------:R-:W-:-:S13]  /*0230*/  PLOP3.LUT P0, PT, PT, PT, PT, 0x8, 0x80 ;  /* 0x000000000080781c */ /* 0x000fda0003f0e170 */
.L_x_20:
[----:B-1----:R-:W-:Y:S01]  /*0240*/  IMAD.WIDE.U32 R10, R0, 0x8, R4 ;  /* 0x00000008000a7825 */ /* 0x002fe200078e0004 */
[----:B------:R-:W2:Y:S04]  /*0250*/  LDG.E.64 R12, desc[UR4][R4.64] ;  /* 0x00000004040c7981 */ /* 0x000ea8000c1e1b00 */
[----:B------:R-:W3:Y:S04]  /*0260*/  LDG.E.64 R14, desc[UR4][R10.64] ;  /* 0x000000040a0e7981 */ /* 0x000ee8000c1e1b00 */
[----:B---3--:R0:W-:Y:S04]  /*0270*/  STG.E.64 desc[UR4][R4.64], R14 ;  /* 0x0000000e04007986 */ /* 0x0081e8000c101b04 */
[----:B--2---:R1:W-:Y:S04]  /*0280*/  STG.E.64 desc[UR4][R10.64], R12 ;  /* 0x0000000c0a007986 */ /* 0x0043e8000c101b04 */
[----:B------:R-:W2:Y:S04]  /*0290*/  LDG.E.64 R18, desc[UR4][R10.64+0x8] ;  /* 0x000008040a127981 */ /* 0x000ea8000c1e1b00 */
[----:B------:R-:W3:Y:S04]  /*02a0*/  LDG.E.64 R16, desc[UR4][R4.64+0x8] ;  /* 0x0000080404107981 */ /* 0x000ee8000c1e1b00 */
[----:B--2---:R2:W-:Y:S04]  /*02b0*/  STG.E.64 desc[UR4][R4.64+0x8], R18 ;  /* 0x0000081204007986 */ /* 0x0045e8000c101b04 */
[----:B---3--:R3:W-:Y:S04]  /*02c0*/  STG.E.64 desc[UR4][R10.64+0x8], R16 ;  /* 0x000008100a007986 */ /* 0x0087e8000c101b04 */
[----:B------:R-:W4:Y:S04]  /*02d0*/  LDG.E.64 R22, desc[UR4][R10.64+0x10] ;  /* 0x000010040a167981 */ /* 0x000f28000c1e1b00 */
[----:B------:R-:W5:Y:S04]  /*02e0*/  LDG.E.64 R20, desc[UR4][R4.64+0x10] ;  /* 0x0000100404147981 */ /* 0x000f68000c1e1b00 */
[----:B----4-:R4:W-:Y:S04]  /*02f0*/  STG.E.64 desc[UR4][R4.64+0x10], R22 ;  /* 0x0000101604007986 */ /* 0x0109e8000c101b04 */
[----:B-----5:R5:W-:Y:S04]  /*0300*/  STG.E.64 desc[UR4][R10.64+0x10], R20 ;  /* 0x000010140a007986 */ /* 0x020be8000c101b04 */
[----:B------:R-:W2:Y:S04]  /*0310*/  LDG.E.64 R24, desc[UR4][R10.64+0x18] ;  /* 0x000018040a187981 */ /* 0x000ea8000c1e1b00 */
[----:B0-----:R-:W3:Y:S04]  /*0320*/  LDG.E.64 R14, desc[UR4][R4.64+0x18] ;  /* 0x00001804040e7981 */ /* 0x001ee8000c1e1b00 */
[----:B--2---:R0:W-:Y:S04]  /*0330*/  STG.E.64 desc[UR4][R4.64+0x18], R24 ;  /* 0x0000181804007986 */ /* 0x0041e8000c101b04 */
[----:B---3--:R2:W-:Y:S04]  /*0340*/  STG.E.64 desc[UR4][R10.64+0x18], R14 ;  /* 0x0000180e0a007986 */ /* 0x0085e8000c101b04 */
[----:B------:R-:W3:Y:S04]  /*0350*/  LDG.E.64 R26, desc[UR4][R10.64+0x20] ;  /* 0x000020040a1a7981 */ /* 0x000ee8000c1e1b00 */
[----:B-1----:R-:W4:Y:S04]  /*0360*/  LDG.E.64 R12, desc[UR4][R4.64+0x20] ;  /* 0x00002004040c7981 */ /* 0x002f28000c1e1b00 */
[----:B---3--:R1:W-:Y:S04]  /*0370*/  STG.E.64 desc[UR4][R4.64+0x20], R26 ;  /* 0x0000201a04007986 */ /* 0x0083e8000c101b04 */
[----:B----4-:R3:W-:Y:S04]  /*0380*/  STG.E.64 desc[UR4][R10.64+0x20], R12 ;  /* 0x0000200c0a007986 */ /* 0x0107e8000c101b04 */
[----:B------:R-:W4:Y:S04]  /*0390*/  LDG.E.64 R18, desc[UR4][R10.64+0x28] ;  /* 0x000028040a127981 */ /* 0x000f28000c1e1b00 */
[----:B------:R-:W5:Y:S04]  /*03a0*/  LDG.E.64 R16, desc[UR4][R4.64+0x28] ;  /* 0x0000280404107981 */ /* 0x000f68000c1e1b00 */
[----:B----4-:R4:W-:Y:S04]  /*03b0*/  STG.E.64 desc[UR4][R4.64+0x28], R18 ;  /* 0x0000281204007986 */ /* 0x0109e8000c101b04 */
[----:B-----5:R5:W-:Y:S04]  /*03c0*/  STG.E.64 desc[UR4][R10.64+0x28], R16 ;  /* 0x000028100a007986 */ /* 0x020be8000c101b04 */
[----:B------:R-:W2:Y:S04]  /*03d0*/  LDG.E.64 R22, desc[UR4][R10.64+0x30] ;  /* 0x000030040a167981 */ /* 0x000ea8000c1e1b00 */
[----:B------:R-:W3:Y:S04]  /*03e0*/  LDG.E.64 R20, desc[UR4][R4.64+0x30] ;  /* 0x0000300404147981 */ /* 0x000ee8000c1e1b00 */
[----:B--2---:R2:W-:Y:S04]  /*03f0*/  STG.E.64 desc[UR4][R4.64+0x30], R22 ;  /* 0x0000301604007986 */ /* 0x0045e8000c101b04 */
[----:B---3--:R3:W-:Y:S04]  /*0400*/  STG.E.64 desc[UR4][R10.64+0x30], R20 ;  /* 0x000030140a007986 */ /* 0x0087e8000c101b04 */
[----:B0-----:R-:W4:Y:S04]  /*0410*/  LDG.E.64 R24, desc[UR4][R10.64+0x38] ;  /* 0x000038040a187981 */ /* 0x001f28000c1e1b00 */
[----:B------:R-:W5:Y:S04]  /*0420*/  LDG.E.64 R14, desc[UR4][R4.64+0x38] ;  /* 0x00003804040e7981 */ /* 0x000f68000c1e1b00 */
[----:B----4-:R0:W-:Y:S04]  /*0430*/  STG.E.64 desc[UR4][R4.64+0x38], R24 ;  /* 0x0000381804007986 */ /* 0x0101e8000c101b04 */
[----:B-----5:R4:W-:Y:S04]  /*0440*/  STG.E.64 desc[UR4][R10.64+0x38], R14 ;  /* 0x0000380e0a007986 */ /* 0x0209e8000c101b04 */
[----:B-1----:R-:W5:Y:S04]  /*0450*/  LDG.E.64 R26, desc[UR4][R10.64+0x40] ;  /* 0x000040040a1a7981 */ /* 0x002f68000c1e1b00 */
[----:B------:R-:W2:Y:S04]  /*0460*/  LDG.E.64 R12, desc[UR4][R4.64+0x40] ;  /* 0x00004004040c7981 */ /* 0x000ea8000c1e1b00 */
[----:B-----5:R1:W-:Y:S04]  /*0470*/  STG.E.64 desc[UR4][R4.64+0x40], R26 ;  /* 0x0000401a04007986 */ /* 0x0203e8000c101b04 */
[----:B--2---:R2:W-:Y:S04]  /*0480*/  STG.E.64 desc[UR4][R10.64+0x40], R12 ;  /* 0x0000400c0a007986 */ /* 0x0045e8000c101b04 */
[----:B------:R-:W5:Y:S04]  /*0490*/  LDG.E.64 R18, desc[UR4][R10.64+0x48] ;  /* 0x000048040a127981 */ /* 0x000f68000c1e1b00 */
[----:B------:R-:W3:Y:S04]  /*04a0*/  LDG.E.64 R16, desc[UR4][R4.64+0x48] ;  /* 0x0000480404107981 */ /* 0x000ee8000c1e1b00 */
[----:B-----5:R5:W-:Y:S04]  /*04b0*/  STG.E.64 desc[UR4][R4.64+0x48], R18 ;  /* 0x0000481204007986 */ /* 0x020be8000c101b04 */
[----:B---3--:R3:W-:Y:S04]  /*04c0*/  STG.E.64 desc[UR4][R10.64+0x48], R16 ;  /* 0x000048100a007986 */ /* 0x0087e8000c101b04 */
[----:B------:R-:W4:Y:S04]  /*04d0*/  LDG.E.64 R22, desc[UR4][R10.64+0x50] ;  /* 0x000050040a167981 */ /* 0x000f28000c1e1b00 */
[----:B------:R-:W2:Y:S04]  /*04e0*/  LDG.E.64 R20, desc[UR4][R4.64+0x50] ;  /* 0x0000500404147981 */ /* 0x000ea8000c1e1b00 */
[----:B----4-:R4:W-:Y:S04]  /*04f0*/  STG.E.64 desc[UR4][R4.64+0x50], R22 ;  /* 0x0000501604007986 */ /* 0x0109e8000c101b04 */
[----:B--2---:R2:W-:Y:S04]  /*0500*/  STG.E.64 desc[UR4][R10.64+0x50], R20 ;  /* 0x000050140a007986 */ /* 0x0045e8000c101b04 */
[----:B0-----:R-:W5:Y:S04]  /*0510*/  LDG.E.64 R24, desc[UR4][R10.64+0x58] ;  /* 0x000058040a187981 */ /* 0x001f68000c1e1b00 */
[----:B------:R-:W3:Y:S04]  /*0520*/  LDG.E.64 R14, desc[UR4][R4.64+0x58] ;  /* 0x00005804040e7981 */ /* 0x000ee8000c1e1b00 */
[----:B-----5:R0:W-:Y:S04]  /*0530*/  STG.E.64 desc[UR4][R4.64+0x58], R24 ;  /* 0x0000581804007986 */ /* 0x0201e8000c101b04 */
[----:B---3--:R3:W-:Y:S04]  /*0540*/  STG.E.64 desc[UR4][R10.64+0x58], R14 ;  /* 0x0000580e0a007986 */ /* 0x0087e8000c101b04 */
[----:B-1----:R-:W5:Y:S04]  /*0550*/  LDG.E.64 R26, desc[UR4][R10.64+0x60] ;  /* 0x000060040a1a7981 */ /* 0x002f68000c1e1b00 */
[----:B------:R-:W4:Y:S04]  /*0560*/  LDG.E.64 R12, desc[UR4][R4.64+0x60] ;  /* 0x00006004040c7981 */ /* 0x000f28000c1e1b00 */
[----:B-----5:R-:W-:Y:S04]  /*0570*/  STG.E.64 desc[UR4][R4.64+0x60], R26 ;  /* 0x0000601a04007986 */ /* 0x020fe8000c101b04 */
[----:B----4-:R1:W-:Y:S04]  /*0580*/  STG.E.64 desc[UR4][R10.64+0x60], R12 ;  /* 0x0000600c0a007986 */ /* 0x0103e8000c101b04 */
[----:B------:R-:W4:Y:S04]  /*0590*/  LDG.E.64 R18, desc[UR4][R10.64+0x68] ;  /* 0x000068040a127981 */ /* 0x000f28000c1e1b00 */
[----:B------:R-:W5:Y:S04]  /*05a0*/  LDG.E.64 R16, desc[UR4][R4.64+0x68] ;  /* 0x0000680404107981 */ /* 0x000f68000c1e1b00 */
[----:B----4-:R-:W-:Y:S04]  /*05b0*/  STG.E.64 desc[UR4][R4.64+0x68], R18 ;  /* 0x0000681204007986 */ /* 0x010fe8000c101b04 */
[----:B-----5:R-:W-:Y:S04]  /*05c0*/  STG.E.64 desc[UR4][R10.64+0x68], R16 ;  /* 0x000068100a007986 */ /* 0x020fe8000c101b04 */
[----:B------:R-:W4:Y:S04]  /*05d0*/  LDG.E.64 R22, desc[UR4][R10.64+0x70] ;  /* 0x000070040a167981 */ /* 0x000f28000c1e1b00 */
[----:B--2---:R-:W2:Y:S04]  /*05e0*/  LDG.E.64 R20, desc[UR4][R4.64+0x70] ;  /* 0x0000700404147981 */ /* 0x004ea8000c1e1b00 */
[----:B----4-:R-:W-:Y:S04]  /*05f0*/  STG.E.64 desc[UR4][R4.64+0x70], R22 ;  /* 0x0000701604007986 */ /* 0x010fe8000c101b04 */
[----:B--2---:R-:W-:Y:S04]  /*0600*/  STG.E.64 desc[UR4][R10.64+0x70], R20 ;  /* 0x000070140a007986 */ /* 0x004fe8000c101b04 */
[----:B0-----:R-:W2:Y:S04]  /*0610*/  LDG.E.64 R24, desc[UR4][R10.64+0x78] ;  /* 0x000078040a187981 */ /* 0x001ea8000c1e1b00 */
[----:B---3--:R-:W3:Y:S01]  /*0620*/  LDG.E.64 R14, desc[UR4][R4.64+0x78] ;  /* 0x00007804040e7981 */ /* 0x008ee2000c1e1b00 */
[----:B------:R-:W-:-:S05]  /*0630*/  VIADD R8, R8, 0x10 ;  /* 0x0000001008087836 */ /* 0x000fca0000000000 */
[----:B------:R-:W-:Y:S02]  /*0640*/  ISETP.GE.AND P1, PT, R8, -0xc, PT ;  /* 0xfffffff40800780c */ /* 0x000fe40003f26270 */
[----:B------:R-:W-:-:S05]  /*0650*/  IADD3 R9, P2, PT, R4, 0x80, RZ ;  /* 0x0000008004097810 */ /* 0x000fca0007f5e0ff */
[----:B-1----:R-:W-:Y:S01]  /*0660*/  IMAD.X R12, RZ, RZ, R5, P2 ;  /* 0x000000ffff0c7224 */ /* 0x002fe200010e0605 */
[----:B--2---:R0:W-:Y:S04]  /*0670*/  STG.E.64 desc[UR4][R4.64+0x78], R24 ;  /* 0x0000781804007986 */ /* 0x0041e8000c101b04 */
[----:B---3--:R1:W-:Y:S01]  /*0680*/  STG.E.64 desc[UR4][R10.64+0x78], R14 ;  /* 0x0000780e0a007986 */ /* 0x0083e2000c101b04 */
[----:B0-----:R-:W-:Y:S01]  /*0690*/  IMAD.MOV.U32 R4, RZ, RZ, R9 ;  /* 0x000000ffff047224 */ /* 0x001fe200078e0009 */
[----:B------:R-:W-:Y:S01]  /*06a0*/  MOV R5, R12 ;  /* 0x0000000c00057202 */ /* 0x000fe20000000f00 */
[----:B------:R-:W-:Y:S06]  /*06b0*/  @!P1 BRA `(.L_x_20) ;  /* 0xfffffff800e09947 */ /* 0x000fec000383ffff */
.L_x_19:
[----:B------:R-:W-:-:S05]  /*06c0*/  IMAD.MOV R9, RZ, RZ, -R8 ;  /* 0x000000ffff097224 */ /* 0x000fca00078e0a08 */
[----:B------:R-:W-:-:S13]  /*06d0*/  ISETP.GT.AND P1, PT, R9, 0x4, PT ;  /* 0x000000040900780c */ /* 0x000fda0003f24270 */
[----:B------:R-:W-:Y:S05]  /*06e0*/  @!P1 BRA `(.L_x_21) ;  /* 0x00000000009c9947 */ /* 0x000fea0003800000 */
        /* <DEDUP_REMOVED lines=19> */
[----:B---3--:R-:W-:Y:S04]  /*0820*/  STG.E.64 desc[UR4][R4.64+0x20], R26 ;  /* 0x0000201a04007986 */ /* 0x008fe8000c101b04 */
[----:B----4-:R1:W-:Y:S04]  /*0830*/  STG.E.64 desc[UR4][R10.64+0x20], R12 ;  /* 0x0000200c0a007986 */ /* 0x0103e8000c101b04 */
[----:B------:R-:W3:Y:S04]  /*0840*/  LDG.E.64 R18, desc[UR4][R10.64+0x28] ;  /* 0x000028040a127981 */ /* 0x000ee8000c1e1b00 */
[----:B------:R-:W4:Y:S04]  /*0850*/  LDG.E.64 R16, desc[UR4][R4.64+0x28] ;  /* 0x0000280404107981 */ /* 0x000f28000c1e1b00 */
[----:B---3--:R-:W-:Y:S04]  /*0860*/  STG.E.64 desc[UR4][R4.64+0x28], R18 ;  /* 0x0000281204007986 */ /* 0x008fe8000c101b04 */
[----:B----4-:R-:W-:Y:S04]  /*0870*/  STG.E.64 desc[UR4][R10.64+0x28], R16 ;  /* 0x000028100a007986 */ /* 0x010fe8000c101b04 */
[----:B------:R-:W3:Y:S04]  /*0880*/  LDG.E.64 R22, desc[UR4][R10.64+0x30] ;  /* 0x000030040a167981 */ /* 0x000ee8000c1e1b00 */
[----:B-----5:R-:W4:Y:S04]  /*0890*/  LDG.E.64 R20, desc[UR4][R4.64+0x30] ;  /* 0x0000300404147981 */ /* 0x020f28000c1e1b00 */
[----:B---3--:R-:W-:Y:S04]  /*08a0*/  STG.E.64 desc[UR4][R4.64+0x30], R22 ;  /* 0x0000301604007986 */ /* 0x008fe8000c101b04 */
[----:B----4-:R-:W-:Y:S04]  /*08b0*/  STG.E.64 desc[UR4][R10.64+0x30], R20 ;  /* 0x000030140a007986 */ /* 0x010fe8000c101b04 */
[----:B0-----:R-:W3:Y:S04]  /*08c0*/  LDG.E.64 R24, desc[UR4][R10.64+0x38] ;  /* 0x000038040a187981 */ /* 0x001ee8000c1e1b00 */
[----:B--2---:R-:W2:Y:S01]  /*08d0*/  LDG.E.64 R14, desc[UR4][R4.64+0x38] ;  /* 0x00003804040e7981 */ /* 0x004ea2000c1e1b00 */
[----:B------:R-:W-:Y:S01]  /*08e0*/  IADD3 R9, P1, PT, R4, 0x40, RZ ;  /* 0x0000004004097810 */ /* 0x000fe20007f3e0ff */
[----:B------:R-:W-:-:S04]  /*08f0*/  VIADD R8, R8, 0x8 ;  /* 0x0000000808087836 */ /* 0x000fc80000000000 */
[----:B-1----:R-:W-:Y:S01]  /*0900*/  IMAD.X R12, RZ, RZ, R5, P1 ;  /* 0x000000ffff0c7224 */ /* 0x002fe200008e0605 */
[----:B------:R-:W-:Y:S01]  /*0910*/  PLOP3.LUT P0, PT, PT, PT, PT, 0x8, 0x80 ;  /* 0x000000000080781c */ /* 0x000fe20003f0e170 */
[----:B---3--:R0:W-:Y:S04]  /*0920*/  STG.E.64 desc[UR4][R4.64+0x38], R24 ;  /* 0x0000381804007986 */ /* 0x0081e8000c101b04 */
[----:B--2---:R2:W-:Y:S01]  /*0930*/  STG.E.64 desc[UR4][R10.64+0x38], R14 ;  /* 0x0000380e0a007986 */ /* 0x0045e2000c101b04 */
[----:B0-----:R-:W-:Y:S01]  /*0940*/  MOV R4, R9 ;  /* 0x0000000900047202 */ /* 0x001fe20000000f00 */
[----:B------:R-:W-:-:S07]  /*0950*/  IMAD.MOV.U32 R5, RZ, RZ, R12 ;  /* 0x000000ffff057224 */ /* 0x000fce00078e000c */
.L_x_21:
[----:B------:R-:W-:-:S13]  /*0960*/  ISETP.NE.OR P0, PT, R8, RZ, P0 ;  /* 0x000000ff0800720c */ /* 0x000fda0000705670 */
[----:B------:R-:W-:Y:S05]  /*0970*/  @!P0 BRA `(.L_x_17) ;  /* 0x0000000000608947 */ /* 0x000fea0003800000 */
.L_x_18:
[----:B-123--:R-:W-:Y:S01]  /*0980*/  IMAD.WIDE.U32 R10, R0, 0x8, R4 ;  /* 0x00000008000a7825 */ /* 0x00efe200078e0004 */
[----:B------:R-:W2:Y:S04]  /*0990*/  LDG.E.64 R12, desc[UR4][R4.64] ;  /* 0x00000004040c7981 */ /* 0x000ea8000c1e1b00 */
[----:B------:R-:W3:Y:S04]  /*09a0*/  LDG.E.64 R14, desc[UR4][R10.64] ;  /* 0x000000040a0e7981 */ /* 0x000ee8000c1e1b00 */
[----:B---3--:R0:W-:Y:S04]  /*09b0*/  STG.E.64 desc[UR4][R4.64], R14 ;  /* 0x0000000e04007986 */ /* 0x0081e8000c101b04 */
[----:B--2---:R1:W-:Y:S04]  /*09c0*/  STG.E.64 desc[UR4][R10.64], R12 ;  /* 0x0000000c0a007986 */ /* 0x0043e8000c101b04 */
[----:B------:R-:W2:Y:S04]  /*09d0*/  LDG.E.64 R18, desc[UR4][R10.64+0x8] ;  /* 0x000008040a127981 */ /* 0x000ea8000c1e1b00 */
[----:B------:R-:W3:Y:S04]  /*09e0*/  LDG.E.64 R16, desc[UR4][R4.64+0x8] ;  /* 0x0000080404107981 */ /* 0x000ee8000c1e1b00 */
[----:B--2---:R-:W-:Y:S04]  /*09f0*/  STG.E.64 desc[UR4][R4.64+0x8], R18 ;  /* 0x0000081204007986 */ /* 0x004fe8000c101b04 */
[----:B---3--:R-:W-:Y:S04]  /*0a00*/  STG.E.64 desc[UR4][R10.64+0x8], R16 ;  /* 0x000008100a007986 */ /* 0x008fe8000c101b04 */
[----:B------:R-:W2:Y:S04]  /*0a10*/  LDG.E.64 R22, desc[UR4][R10.64+0x10] ;  /* 0x000010040a167981 */ /* 0x000ea8000c1e1b00 */
[----:B------:R-:W3:Y:S04]  /*0a20*/  LDG.E.64 R20, desc[UR4][R4.64+0x10] ;  /* 0x0000100404147981 */ /* 0x000ee8000c1e1b00 */
[----:B--2---:R-:W-:Y:S04]  /*0a30*/  STG.E.64 desc[UR4][R4.64+0x10], R22 ;  /* 0x0000101604007986 */ /* 0x004fe8000c101b04 */
[----:B---3--:R-:W-:Y:S04]  /*0a40*/  STG.E.64 desc[UR4][R10.64+0x10], R20 ;  /* 0x000010140a007986 */ /* 0x008fe8000c101b04 */
[----:B------:R-:W2:Y:S04]  /*0a50*/  LDG.E.64 R24, desc[UR4][R10.64+0x18] ;  /* 0x000018040a187981 */ /* 0x000ea8000c1e1b00 */
[----:B0-----:R-:W3:Y:S01]  /*0a60*/  LDG.E.64 R14, desc[UR4][R4.64+0x18] ;  /* 0x00001804040e7981 */ /* 0x001ee2000c1e1b00 */
[----:B------:R-:W-:-:S05]  /*0a70*/  VIADD R8, R8, 0x4 ;  /* 0x0000000408087836 */ /* 0x000fca0000000000 */
[----:B------:R-:W-:Y:S02]  /*0a80*/  ISETP.NE.AND P0, PT, R8, RZ, PT ;  /* 0x000000ff0800720c */ /* 0x000fe40003f05270 */
[----:B------:R-:W-:-:S05]  /*0a90*/  IADD3 R9, P1, PT, R4, 0x20, RZ ;  /* 0x0000002004097810 */ /* 0x000fca0007f3e0ff */
[----:B-1----:R-:W-:Y:S01]  /*0aa0*/  IMAD.X R12, RZ, RZ, R5, P1 ;  /* 0x000000ffff0c7224 */ /* 0x002fe200008e0605 */
[----:B--2---:R0:W-:Y:S04]  /*0ab0*/  STG.E.64 desc[UR4][R4.64+0x18], R24 ;  /* 0x0000181804007986 */ /* 0x0041e8000c101b04 */
[----:B---3--:R3:W-:Y:S01]  /*0ac0*/  STG.E.64 desc[UR4][R10.64+0x18], R14 ;  /* 0x0000180e0a007986 */ /* 0x0087e2000c101b04 */
[----:B0-----:R-:W-:Y:S01]  /*0ad0*/  MOV R4, R9 ;  /* 0x0000000900047202 */ /* 0x001fe20000000f00 */
[----:B------:R-:W-:Y:S01]  /*0ae0*/  IMAD.MOV.U32 R5, RZ, RZ, R12 ;  /* 0x000000ffff057224 */ /* 0x000fe200078e000c */
[----:B------:R-:W-:Y:S06]  /*0af0*/  @P0 BRA `(.L_x_18) ;  /* 0xfffffffc00a00947 */ /* 0x000fec000383ffff */
.L_x_17:
[----:B------:R-:W-:-:S13]  /*0b00*/  ISETP.NE.AND P0, PT, R6, RZ, PT ;  /* 0x000000ff0600720c */ /* 0x000fda0003f05270 */
[----:B------:R-:W-:Y:S05]  /*0b10*/  @!P0 EXIT ;  /* 0x000000000000894d */ /* 0x000fea0003800000 */
[----:B------:R-:W-:-:S04]  /*0b20*/  IMAD.WIDE.U32 R2, R7, 0x8, R2 ;  /* 0x0000000807027825 */ /* 0x000fc800078e0002 */
[----:B-123--:R-:W-:Y:S01]  /*0b30*/  IMAD.MOV R10, RZ, RZ, -R6 ;  /* 0x000000ffff0a7224 */ /* 0x00efe200078e0a06 */
[----:B------:R-:W-:-:S04]  /*0b40*/  IADD3 R11, P0, PT, R2, UR6, RZ ;  /* 0x00000006020b7c10 */ /* 0x000fc8000ff1e0ff */
[----:B------:R-:W-:-:S09]  /*0b50*/  IADD3.X R12, PT, PT, R3, UR7, RZ, P0, !PT ;  /* 0x00000007030c7c10 */ /* 0x000fd200087fe4ff */
.L_x_22:
[----:B0-----:R-:W-:Y:S01]  /*0b60*/  MOV R9, R12 ;  /* 0x0000000c00097202 */ /* 0x001fe20000000f00 */
[----:B------:R-:W-:-:S04]  /*0b70*/  IMAD.MOV.U32 R8, RZ, RZ, R11 ;  /* 0x000000ffff087224 */ /* 0x000fc800078e000b */
[----:B------:R-:W-:Y:S01]  /*0b80*/  IMAD.WIDE.U32 R4, R0, 0x8, R8 ;  /* 0x0000000800047825 */ /* 0x000fe200078e0008 */
[----:B------:R-:W2:Y:S04]  /*0b90*/  LDG.E.64 R2, desc[UR4][R8.64] ;  /* 0x0000000408027981 */ /* 0x000ea8000c1e1b00 */
[----:B------:R-:W3:Y:S01]  /*0ba0*/  LDG.E.64 R6, desc[UR4][R4.64] ;  /* 0x0000000404067981 */ /* 0x000ee2000c1e1b00 */
[----:B------:R-:W-:-:S05]  /*0bb0*/  VIADD R10, R10, 0x1 ;  /* 0x000000010a0a7836 */ /* 0x000fca0000000000 */
[----:B------:R-:W-:Y:S02]  /*0bc0*/  ISETP.NE.AND P0, PT, R10, RZ, PT ;  /* 0x000000ff0a00720c */ /* 0x000fe40003f05270 */
[----:B------:R-:W-:-:S05]  /*0bd0*/  IADD3 R11, P1, PT, R8, 0x8, RZ ;  /* 0x00000008080b7810 */ /* 0x000fca0007f3e0ff */
[----:B------:R-:W-:Y:S01]  /*0be0*/  IMAD.X R12, RZ, RZ, R9, P1 ;  /* 0x000000ffff0c7224 */ /* 0x000fe200008e0609 */
[----:B---3--:R0:W-:Y:S04]  /*0bf0*/  STG.E.64 desc[UR4][R8.64], R6 ;  /* 0x0000000608007986 */ /* 0x0081e8000c101b04 */
[----:B--2---:R0:W-:Y:S01]  /*0c00*/  STG.E.64 desc[UR4][R4.64], R2 ;  /* 0x0000000204007986 */ /* 0x0041e2000c101b04 */
[----:B------:R-:W-:Y:S05]  /*0c10*/  @P0 BRA `(.L_x_22) ;  /* 0xfffffffc00d00947 */ /* 0x000fea000383ffff */
[----:B------:R-:W-:Y:S05]  /*0c20*/  EXIT ;  /* 0x000000000000794d */ /* 0x000fea0003800000 */
.L_x_23:
        /* <DEDUP_REMOVED lines=13> */
.L_x_33:


//--------------------- .text._Z25makeRightHandSideIdentityPdi --------------------------
	.section	.text._Z25makeRightHandSideIdentityPdi,"ax",@progbits
	.align	128
        .global         _Z25makeRightHandSideIdentityPdi
        .type           _Z25makeRightHandSideIdentityPdi,@function
        .size           _Z25makeRightHandSideIdentityPdi,(.L_x_34 - _Z25makeRightHandSideIdentityPdi)
        .other          _Z25makeRightHandSideIdentityPdi,@"STO_CUDA_ENTRY STV_DEFAULT"
_Z25makeRightHandSideIdentityPdi:
.text._Z25makeRightHandSideIdentityPdi:
[----:B------:R-:W-:Y:S01]  /*0000*/  LDC R1, c[0x0][0x37c] ;  /* 0x0000df00ff017b82 */ /* 0x000fe20000000800 */
[----:B------:R-:W0:Y:S07]  /*0010*/  S2R R2, SR_TID.X ;  /* 0x0000000000027919 */ /* 0x000e2e0000002100 */
[----:B------:R-:W0:Y:S08]  /*0020*/  S2UR UR4, SR_CTAID.X ;  /* 0x00000000000479c3 */ /* 0x000e300000002500 */
[----:B------:R-:W0:Y:S08]  /*0030*/  LDC R7, c[0x0][0x360] ;  /* 0x0000d800ff077b82 */ /* 0x000e300000000800 */
[----:B------:R-:W1:Y:S01]  /*0040*/  LDC R0, c[0x0][0x388] ;  /* 0x0000e200ff007b82 */ /* 0x000e620000000800 */
[----:B0-----:R-:W-:-:S05]  /*0050*/  IMAD R7, R7, UR4, R2 ;  /* 0x0000000407077c24 */ /* 0x001fca000f8e0202 */
[----:B-1----:R-:W-:-:S13]  /*0060*/  ISETP.GE.AND P0, PT, R7, R0, PT ;  /* 0x000000000700720c */ /* 0x002fda0003f06270 */
[----:B------:R-:W-:Y:S05]  /*0070*/  @P0 EXIT ;  /* 0x000000000000094d */ /* 0x000fea0003800000 */
[----:B------:R-:W-:-:S05]  /*0080*/  IMAD.SHL.U32 R6, R0, 0x2, RZ ;  /* 0x0000000200067824 */ /* 0x000fca00078e00ff */
[----:B------:R-:W-:-:S13]  /*0090*/  ISETP.GT.AND P0, PT, R6, R0, PT ;  /* 0x000000000600720c */ /* 0x000fda0003f04270 */
[----:B------:R-:W-:Y:S05]  /*00a0*/  @!P0 EXIT ;  /* 0x000000000000894d */ /* 0x000fea0003800000 */
[C---:B------:R-:W-:Y:S01]  /*00b0*/  VIADD R2, R0.reuse, 0xffffffff ;  /* 0xffffffff00027836 */ /* 0x040fe20000000000 */
[----:B------:R-:W-:Y:S01]  /*00c0*/  LOP3.LUT R24, R0, 0x7, RZ, 0xc0, !PT ;  /* 0x0000000700187812 */ /* 0x000fe200078ec0ff */
[----:B------:R-:W0:Y:S03]  /*00d0*/  LDCU UR5, c[0x0][0x388] ;  /* 0x00007100ff0577ac */ /* 0x000e260008000800 */
[----:B------:R-:W-:Y:S01]  /*00e0*/  ISETP.GE.U32.AND P1, PT, R2, 0x7, PT ;  /* 0x000000070200780c */ /* 0x000fe20003f26070 */
[----:B------:R-:W1:Y:S01]  /*00f0*/  LDCU.64 UR6, c[0x0][0x358] ;  /* 0x00006b00ff0677ac */ /* 0x000e620008000a00 */
[----:B------:R-:W-:-:S11]  /*0100*/  ISETP.NE.AND P0, PT, R24, RZ, PT ;  /* 0x000000ff1800720c */ /* 0x000fd60003f05270 */
[----:B------:R-:W-:Y:S05]  /*0110*/  @!P1 BRA `(.L_x_24) ;  /* 0x0000000000d09947 */ /* 0x000fea0003800000 */
[----:B------:R-:W2:Y:S01]  /*0120*/  LDC.64 R2, c[0x0][0x380] ;  /* 0x0000e000ff027b82 */ /* 0x000ea20000000a00 */
[----:B------:R-:W-:Y:S01]  /*0130*/  IMAD R9, R7, R0, RZ ;  /* 0x0000000007097224 */ /* 0x000fe200078e02ff */
[----:B------:R-:W-:Y:S01]  /*0140*/  LOP3.LUT R25, R0, 0xfffffff8, RZ, 0xc0, !PT ;  /* 0xfffffff800197812 */ /* 0x000fe200078ec0ff */
[----:B------:R-:W-:Y:S01]  /*0150*/  IMAD.MOV R8, RZ, RZ, -R7 ;  /* 0x000000ffff087224 */ /* 0x000fe200078e0a07 */
[----:B------:R-:W-:Y:S01]  /*0160*/  UMOV UR4, URZ ;  /* 0x000000ff00047c82 */ /* 0x000fe20008000000 */
[----:B------:R-:W-:-:S07]  /*0170*/  IMAD R9, R9, 0x2, R0 ;  /* 0x0000000209097824 */ /* 0x000fce00078e0200 */
.L_x_25:
[----:B0--3--:R-:W-:Y:S01]  /*0180*/  IADD3 R4, PT, PT, -R0, UR5, RZ ;  /* 0x0000000500047c10 */ /* 0x009fe2000fffe1ff */
[----:B------:R-:W-:Y:S01]  /*0190*/  UIADD3 UR4, UPT, UPT, UR4, 0x8, URZ ;  /* 0x0000000804047890 */ /* 0x000fe2000fffe0ff */
[----:B------:R-:W-:Y:S01]  /*01a0*/  ISETP.NE.AND P6, PT, R8, RZ, PT ;  /* 0x000000ff0800720c */ /* 0x000fe20003fc5270 */
[----:B------:R-:W-:Y:S01]  /*01b0*/  IMAD.MOV.U32 R16, RZ, RZ, RZ ;  /* 0x000000ffff107224 */ /* 0x000fe200078e00ff */
[----:B------:R-:W-:Y:S01]  /*01c0*/  UIADD3 UR5, UPT, UPT, UR5, 0x8, URZ ;  /* 0x0000000805057890 */ /* 0x000fe2000fffe0ff */
[C---:B------:R-:W-:Y:S01]  /*01d0*/  VIADD R10, R4.reuse, 0x1 ;  /* 0x00000001040a7836 */ /* 0x040fe20000000000 */
[----:B------:R-:W-:Y:S01]  /*01e0*/  FSEL R11, RZ, 1.875, P6 ;  /* 0x3ff00000ff0b7808 */ /* 0x000fe20003000000 */
[C---:B------:R-:W-:Y:S02]  /*01f0*/  VIADD R12, R4.reuse, 0x2 ;  /* 0x00000002040c7836 */ /* 0x040fe40000000000 */
[C---:B------:R-:W-:Y:S01]  /*0200*/  VIADD R14, R4.reuse, 0x3 ;  /* 0x00000003040e7836 */ /* 0x040fe20000000000 */
[C---:B------:R-:W-:Y:S01]  /*0210*/  ISETP.NE.AND P2, PT, R7.reuse, R10, PT ;  /* 0x0000000a0700720c */ /* 0x040fe20003f45270 */
[C---:B------:R-:W-:Y:S01]  /*0220*/  VIADD R10, R4.reuse, 0x4 ;  /* 0x00000004040a7836 */ /* 0x040fe20000000000 */
[C---:B------:R-:W-:Y:S01]  /*0230*/  ISETP.NE.AND P1, PT, R7.reuse, R12, PT ;  /* 0x0000000c0700720c */ /* 0x040fe20003f25270 */
[C---:B------:R-:W-:Y:S01]  /*0240*/  VIADD R12, R4.reuse, 0x5 ;  /* 0x00000005040c7836 */ /* 0x040fe20000000000 */
[----:B------:R-:W-:Y:S01]  /*0250*/  FSEL R13, RZ, 1.875, P2 ;  /* 0x3ff00000ff0d7808 */ /* 0x000fe20001000000 */
[----:B------:R-:W-:Y:S01]  /*0260*/  IMAD.MOV.U32 R18, RZ, RZ, RZ ;  /* 0x000000ffff127224 */ /* 0x000fe200078e00ff */
[C---:B------:R-:W-:Y:S01]  /*0270*/  ISETP.NE.AND P3, PT, R7.reuse, R10, PT ;  /* 0x0000000a0700720c */ /* 0x040fe20003f65270 */
[C---:B------:R-:W-:Y:S01]  /*0280*/  VIADD R10, R4.reuse, 0x6 ;  /* 0x00000006040a7836 */ /* 0x040fe20000000000 */
[----:B------:R-:W-:Y:S01]  /*0290*/  ISETP.NE.AND P5, PT, R7, R12, PT ;  /* 0x0000000c0700720c */ /* 0x000fe20003fa5270 */
[----:B------:R-:W-:Y:S01]  /*02a0*/  VIADD R12, R4, 0x7 ;  /* 0x00000007040c7836 */ /* 0x000fe20000000000 */
[----:B------:R-:W-:Y:S01]  /*02b0*/  FSEL R15, RZ, 1.875, P1 ;  /* 0x3ff00000ff0f7808 */ /* 0x000fe20000800000 */
[----:B--2---:R-:W-:Y:S01]  /*02c0*/  IMAD.WIDE R4, R9, 0x8, R2 ;  /* 0x0000000809047825 */ /* 0x004fe200078e0202 */
[----:B------:R-:W-:-:S02]  /*02d0*/  ISETP.NE.AND P6, PT, R7, R10, PT ;  /* 0x0000000a0700720c */ /* 0x000fc40003fc5270 */
[----:B------:R-:W-:Y:S01]  /*02e0*/  ISETP.NE.AND P1, PT, R25, UR4, PT ;  /* 0x0000000419007c0c */ /* 0x000fe2000bf25270 */
[----:B------:R-:W-:Y:S01]  /*02f0*/  IMAD.MOV.U32 R10, RZ, RZ, RZ ;  /* 0x000000ffff0a7224 */ /* 0x000fe200078e00ff */
[C---:B------:R-:W-:Y:S01]  /*0300*/  ISETP.NE.AND P4, PT, R7.reuse, R14, PT ;  /* 0x0000000e0700720c */ /* 0x040fe20003f85270 */
[----:B------:R-:W-:Y:S01]  /*0310*/  IMAD.MOV.U32 R14, RZ, RZ, RZ ;  /* 0x000000ffff0e7224 */ /* 0x000fe200078e00ff */
[----:B------:R-:W-:Y:S01]  /*0320*/  ISETP.NE.AND P2, PT, R7, R12, PT ;  /* 0x0000000c0700720c */ /* 0x000fe20003f45270 */
[----:B------:R-:W-:Y:S01]  /*0330*/  IMAD.MOV.U32 R12, RZ, RZ, RZ ;  /* 0x000000ffff0c7224 */ /* 0x000fe200078e00ff */
[----:B-1----:R0:W-:Y:S01]  /*0340*/  STG.E.64 desc[UR6][R4.64], R10 ;  /* 0x0000000a04007986 */ /* 0x0021e2000c101b06 */
[----:B------:R-:W-:Y:S01]  /*0350*/  FSEL R17, RZ, 1.875, P4 ;  /* 0x3ff00000ff117808 */ /* 0x000fe20002000000 */
[----:B------:R-:W-:Y:S01]  /*0360*/  IMAD.MOV.U32 R20, RZ, RZ, RZ ;  /* 0x000000ffff147224 */ /* 0x000fe200078e00ff */
[----:B------:R-:W-:Y:S01]  /*0370*/  FSEL R19, RZ, 1.875, P3 ;  /* 0x3ff00000ff137808 */ /* 0x000fe20001800000 */
[----:B------:R-:W-:Y:S01]  /*0380*/  IMAD.MOV.U32 R22, RZ, RZ, RZ ;  /* 0x000000ffff167224 */ /* 0x000fe200078e00ff */
[----:B------:R-:W-:Y:S01]  /*0390*/  FSEL R21, RZ, 1.875, P5 ;  /* 0x3ff00000ff157808 */ /* 0x000fe20002800000 */
[----:B------:R3:W-:Y:S01]  /*03a0*/  STG.E.64 desc[UR6][R4.64+0x8], R12 ;  /* 0x0000080c04007986 */ /* 0x0007e2000c101b06 */
[----:B------:R-:W-:Y:S01]  /*03b0*/  FSEL R23, RZ, 1.875, P6 ;  /* 0x3ff00000ff177808 */ /* 0x000fe20003000000 */
[----:B------:R-:W-:-:S02]  /*03c0*/  VIADD R8, R8, 0x8 ;  /* 0x0000000808087836 */ /* 0x000fc40000000000 */
[----:B------:R3:W-:Y:S01]  /*03d0*/  STG.E.64 desc[UR6][R4.64+0x10], R14 ;  /* 0x0000100e04007986 */ /* 0x0007e2000c101b06 */
[----:B------:R-:W-:Y:S01]  /*03e0*/  VIADD R9, R9, 0x8 ;  /* 0x0000000809097836 */ /* 0x000fe20000000000 */
[----:B0-----:R-:W-:Y:S02]  /*03f0*/  FSEL R11, RZ, 1.875, P2 ;  /* 0x3ff00000ff0b7808 */ /* 0x001fe40001000000 */
[----:B------:R3:W-:Y:S04]  /*0400*/  STG.E.64 desc[UR6][R4.64+0x18], R16 ;  /* 0x0000181004007986 */ /* 0x0007e8000c101b06 */
[----:B------:R3:W-:Y:S04]  /*0410*/  STG.E.64 desc[UR6][R4.64+0x20], R18 ;  /* 0x0000201204007986 */ /* 0x0007e8000c101b06 */
[----:B------:R3:W-:Y:S04]  /*0420*/  STG.E.64 desc[UR6][R4.64+0x28], R20 ;  /* 0x0000281404007986 */ /* 0x0007e8000c101b06 */
[----:B------:R3:W-:Y:S04]  /*0430*/  STG.E.64 desc[UR6][R4.64+0x30], R22 ;  /* 0x0000301604007986 */ /* 0x0007e8000c101b06 */
[----:B------:R3:W-:Y:S01]  /*0440*/  STG.E.64 desc[UR6][R4.64+0x38], R10 ;  /* 0x0000380a04007986 */ /* 0x0007e2000c101b06 */
[----:B------:R-:W-:Y:S05]  /*0450*/  @P1 BRA `(.L_x_25) ;  /* 0xfffffffc00481947 */ /* 0x000fea000383ffff */
.L_x_24:
[----:B01----:R-:W-:Y:S05]  /*0460*/  @!P0 EXIT ;  /* 0x000000000000894d */ /* 0x003fea0003800000 */
[----:B------:R-:W-:Y:S01]  /*0470*/  ISETP.GE.U32.AND P0, PT, R24, 0x4, PT ;  /* 0x000000041800780c */ /* 0x000fe20003f06070 */
[----:B------:R-:W-:Y:S01]  /*0480*/  IMAD R6, R7, R6, RZ ;  /* 0x0000000607067224 */ /* 0x000fe200078e02ff */
[----:B---3--:R-:W-:-:S04]  /*0490*/  LOP3.LUT R14, R0, 0x3, RZ, 0xc0, !PT ;  /* 0x00000003000e7812 */ /* 0x008fc800078ec0ff */
[----:B------:R-:W-:-:S07]  /*04a0*/  ISETP.NE.AND P3, PT, R14, RZ, PT ;  /* 0x000000ff0e00720c */ /* 0x000fce0003f65270 */
[----:B------:R-:W-:Y:S06]  /*04b0*/  @!P0 BRA `(.L_x_26) ;  /* 0x0000000000608947 */ /* 0x000fec0003800000 */
[----:B------:R-:W0:Y:S01]  /*04c0*/  LDC.64 R2, c[0x0][0x380] ;  /* 0x0000e000ff027b82 */ /* 0x000e220000000a00 */
[----:B------:R-:W-:Y:S01]  /*04d0*/  IADD3 R4, PT, PT, -R0, UR5, RZ ;  /* 0x0000000500047c10 */ /* 0x000fe2000fffe1ff */
[----:B------:R-:W-:Y:S01]  /*04e0*/  VIADD R9, R6, UR5 ;  /* 0x0000000506097c36 */ /* 0x000fe20008000000 */
[----:B------:R-:W-:Y:S01]  /*04f0*/  UIADD3 UR5, UPT, UPT, UR5, 0x4, URZ ;  /* 0x0000000405057890 */ /* 0x000fe2000fffe0ff */
[----:B------:R-:W-:Y:S01]  /*0500*/  IMAD.MOV.U32 R12, RZ, RZ, RZ ;  /* 0x000000ffff0c7224 */ /* 0x000fe200078e00ff */
[C---:B------:R-:W-:Y:S01]  /*0510*/  ISETP.NE.AND P0, PT, R7.reuse, R4, PT ;  /* 0x000000040700720c */ /* 0x040fe20003f05270 */
[C---:B------:R-:W-:Y:S02]  /*0520*/  VIADD R8, R4.reuse, 0x1 ;  /* 0x0000000104087836 */ /* 0x040fe40000000000 */
[C---:B------:R-:W-:Y:S01]  /*0530*/  VIADD R10, R4.reuse, 0x2 ;  /* 0x00000002040a7836 */ /* 0x040fe20000000000 */
[----:B------:R-:W-:Y:S01]  /*0540*/  FSEL R5, RZ, 1.875, P0 ;  /* 0x3ff00000ff057808 */ /* 0x000fe20000000000 */
[----:B------:R-:W-:Y:S01]  /*0550*/  VIADD R4, R4, 0x3 ;  /* 0x0000000304047836 */ /* 0x000fe20000000000 */
[C---:B------:R-:W-:Y:S01]  /*0560*/  ISETP.NE.AND P1, PT, R7.reuse, R8, PT ;  /* 0x000000080700720c */ /* 0x040fe20003f25270 */
[----:B------:R-:W-:Y:S01]  /*0570*/  IMAD.MOV.U32 R8, RZ, RZ, RZ ;  /* 0x000000ffff087224 */ /* 0x000fe200078e00ff */
[C---:B------:R-:W-:Y:S01]  /*0580*/  ISETP.NE.AND P0, PT, R7.reuse, R10, PT ;  /* 0x0000000a0700720c */ /* 0x040fe20003f05270 */
[----:B------:R-:W-:Y:S01]  /*0590*/  IMAD.MOV.U32 R10, RZ, RZ, RZ ;  /* 0x000000ffff0a7224 */ /* 0x000fe200078e00ff */
[----:B------:R-:W-:Y:S01]  /*05a0*/  ISETP.NE.AND P2, PT, R7, R4, PT ;  /* 0x000000040700720c */ /* 0x000fe20003f45270 */
[----:B------:R-:W-:Y:S01]  /*05b0*/  IMAD.MOV.U32 R4, RZ, RZ, RZ ;  /* 0x000000ffff047224 */ /* 0x000fe200078e00ff */
[----:B------:R-:W-:-:S02]  /*05c0*/  FSEL R11, RZ, 1.875, P0 ;  /* 0x3ff00000ff0b7808 */ /* 0x000fc40000000000 */
[----:B------:R-:W-:Y:S01]  /*05d0*/  FSEL R13, RZ, 1.875, P2 ;  /* 0x3ff00000ff0d7808 */ /* 0x000fe20001000000 */
[----:B0-----:R-:W-:Y:S01]  /*05e0*/  IMAD.WIDE R2, R9, 0x8, R2 ;  /* 0x0000000809027825 */ /* 0x001fe200078e0202 */
[----:B------:R-:W-:-:S04]  /*05f0*/  FSEL R9, RZ, 1.875, P1 ;  /* 0x3ff00000ff097808 */ /* 0x000fc80000800000 */
[----:B------:R0:W-:Y:S04]  /*0600*/  STG.E.64 desc[UR6][R2.64], R4 ;  /* 0x0000000402007986 */ /* 0x0001e8000c101b06 */
[----:B------:R0:W-:Y:S04]  /*0610*/  STG.E.64 desc[UR6][R2.64+0x8], R8 ;  /* 0x0000080802007986 */ /* 0x0001e8000c101b06 */
[----:B------:R0:W-:Y:S04]  /*0620*/  STG.E.64 desc[UR6][R2.64+0x10], R10 ;  /* 0x0000100a02007986 */ /* 0x0001e8000c101b06 */
[----:B------:R0:W-:Y:S02]  /*0630*/  STG.E.64 desc[UR6][R2.64+0x18], R12 ;  /* 0x0000180c02007986 */ /* 0x0001e4000c101b06 */
.L_x_26:
[----:B------:R-:W-:Y:S05]  /*0640*/  @!P3 EXIT ;  /* 0x000000000000b94d */ /* 0x000fea0003800000 */
[----:B------:R-:W-:Y:S02]  /*0650*/  ISETP.NE.AND P0, PT, R14, 0x1, PT ;  /* 0x000000010e00780c */ /* 0x000fe40003f05270 */
[----:B0-----:R-:W-:-:S04]  /*0660*/  LOP3.LUT R2, R0, 0x1, RZ, 0xc0, !PT ;  /* 0x0000000100027812 */ /* 0x001fc800078ec0ff */
[----:B------:R-:W-:-:S07]  /*0670*/  ISETP.NE.U32.AND P1, PT, R2, 0x1, PT ;  /* 0x000000010200780c */ /* 0x000fce0003f25070 */
[----:B------:R-:W-:Y:S06]  /*0680*/  @!P0 BRA `(.L_x_27) ;  /* 0x0000000000388947 */ /* 0x000fec0003800000 */
[----:B------:R-:W0:Y:S01]  /*0690*/  LDC.64 R2, c[0x0][0x380] ;  /* 0x0000e000ff027b82 */ /* 0x000e220000000a00 */
[----:B------:R-:W-:Y:S01]  /*06a0*/  IADD3 R4, PT, PT, -R0, UR5, RZ ;  /* 0x0000000500047c10 */ /* 0x000fe2000fffe1ff */
[----:B------:R-:W-:Y:S01]  /*06b0*/  VIADD R9, R6, UR5 ;  /* 0x0000000506097c36 */ /* 0x000fe20008000000 */
[----:B------:R-:W-:Y:S02]  /*06c0*/  UIADD3 UR5, UPT, UPT, UR5, 0x2, URZ ;  /* 0x0000000205057890 */ /* 0x000fe4000fffe0ff */
[C---:B------:R-:W-:Y:S01]  /*06d0*/  ISETP.NE.AND P0, PT, R7.reuse, R4, PT ;  /* 0x000000040700720c */ /* 0x040fe20003f05270 */
[----:B------:R-:W-:Y:S02]  /*06e0*/  VIADD R8, R4, 0x1 ;  /* 0x0000000104087836 */ /* 0x000fe40000000000 */
[----:B------:R-:W-:Y:S01]  /*06f0*/  IMAD.MOV.U32 R4, RZ, RZ, RZ ;  /* 0x000000ffff047224 */ /* 0x000fe200078e00ff */
[----:B------:R-:W-:Y:S02]  /*0700*/  FSEL R5, RZ, 1.875, P0 ;  /* 0x3ff00000ff057808 */ /* 0x000fe40000000000 */
[----:B------:R-:W-:Y:S01]  /*0710*/  ISETP.NE.AND P2, PT, R7, R8, PT ;  /* 0x000000080700720c */ /* 0x000fe20003f45270 */
[----:B------:R-:W-:-:S02]  /*0720*/  IMAD.MOV.U32 R8, RZ, RZ, RZ ;  /* 0x000000ffff087224 */ /* 0x000fc400078e00ff */
[----:B0-----:R-:W-:Y:S01]  /*0730*/  IMAD.WIDE R2, R9, 0x8, R2 ;  /* 0x0000000809027825 */ /* 0x001fe200078e0202 */
[----:B------:R-:W-:-:S04]  /*0740*/  FSEL R9, RZ, 1.875, P2 ;  /* 0x3ff00000ff097808 */ /* 0x000fc80001000000 */
[----:B------:R0:W-:Y:S04]  /*0750*/  STG.E.64 desc[UR6][R2.64], R4 ;  /* 0x0000000402007986 */ /* 0x0001e8000c101b06 */
[----:B------:R0:W-:Y:S02]  /*0760*/  STG.E.64 desc[UR6][R2.64+0x8], R8 ;  /* 0x0000080802007986 */ /* 0x0001e4000c101b06 */
.L_x_27:
[----:B------:R-:W-:Y:S05]  /*0770*/  @P1 EXIT ;  /* 0x000000000000194d */ /* 0x000fea0003800000 */
[----:B0-----:R-:W0:Y:S01]  /*0780*/  LDC.64 R2, c[0x0][0x380] ;  /* 0x0000e000ff027b82 */ /* 0x001e220000000a00 */
[----:B------:R-:W-:Y:S01]  /*0790*/  IADD3 R0, PT, PT, -R0, UR5, RZ ;  /* 0x0000000500007c10 */ /* 0x000fe2000fffe1ff */
[----:B------:R-:W-:Y:S02]  /*07a0*/  VIADD R9, R6, UR5 ;  /* 0x0000000506097c36 */ /* 0x000fe40008000000 */
[----:B------:R-:W-:Y:S01]  /*07b0*/  IMAD.MOV.U32 R4, RZ, RZ, RZ ;  /* 0x000000ffff047224 */ /* 0x000fe200078e00ff */
[----:B------:R-:W-:-:S04]  /*07c0*/  ISETP.NE.AND P0, PT, R7, R0, PT ;  /* 0x000000000700720c */ /* 0x000fc80003f05270 */
[----:B------:R-:W-:Y:S01]  /*07d0*/  FSEL R5, RZ, 1.875, P0 ;  /* 0x3ff00000ff057808 */ /* 0x000fe20000000000 */
[----:B0-----:R-:W-:-:S05]  /*07e0*/  IMAD.WIDE R2, R9, 0x8, R2 ;  /* 0x0000000809027825 */ /* 0x001fca00078e0202 */
[----:B------:R-:W-:Y:S01]  /*07f0*/  STG.E.64 desc[UR6][R2.64], R4 ;  /* 0x0000000402007986 */ /* 0x000fe2000c101b06 */
[----:B------:R-:W-:Y:S05]  /*0800*/  EXIT ;  /* 0x000000000000794d */ /* 0x000fea0003800000 */
.L_x_28:
        /* <DEDUP_REMOVED lines=15> */
.L_x_34:


//--------------------- .nv.shared._Z18reduceToUnitMatrixPdi --------------------------
	.section	.nv.shared._Z18reduceToUnitMatrixPdi,"aw",@nobits
	.sectionflags	@""
	.align	8
.nv.shared._Z18reduceToUnitMatrixPdi:
	.zero		1032


//--------------------- .nv.shared.reserved.0     --------------------------
	.section	.nv.shared.reserved.0,"aw",@nobits
	.weak		__nv_reservedSMEM_offset_0_alias
	.size		__nv_reservedSMEM_offset_0_alias, 0, 64
	.other		__nv_reservedSMEM_offset_0_alias,@"STO_CUDA_RESERVED_SHARED STV_DEFAULT"
__nv_reservedSMEM_offset_0_alias:
	.zero		0
	.zero		64


//--------------------- .nv.shared._Z16reduceToDiagonalPdii --------------------------
	.section	.nv.shared._Z16reduceToDiagonalPdii,"aw",@nobits
	.sectionflags	@""
	.align	8
.nv.shared._Z16reduceToDiagonalPdii:
	.zero		1032


//--------------------- .nv.constant0._Z18reduceToUnitMatrixPdi --------------------------
	.section	.nv.constant0._Z18reduceToUnitMatrixPdi,"a",@progbits
	.sectionflags	@""
	.align	4
.nv.constant0._Z18reduceToUnitMatrixPdi:
	.zero		908


//--------------------- .nv.constant0._Z16reduceToDiagonalPdii --------------------------
	.section	.nv.constant0._Z16reduceToDiagonalPdii,"a",@progbits
	.sectionflags	@""
	.align	4
.nv.constant0._Z16reduceToDiagonalPdii:
	.zero		912


//--------------------- .nv.constant0._Z15partialPivotingPdi --------------------------
	.section	.nv.constant0._Z15partialPivotingPdi,"a",@progbits
	.sectionflags	@""
	.align	4
.nv.constant0._Z15partialPivotingPdi:
	.zero		908


//--------------------- .nv.constant0._Z25makeRightHandSideIdentityPdi --------------------------
	.section	.nv.constant0._Z25makeRightHandSideIdentityPdi,"a",@progbits
	.sectionflags	@""
	.align	4
.nv.constant0._Z25makeRightHandSideIdentityPdi:
	.zero		908


//--------------------- SYMBOLS --------------------------

	.type		.nv.reservedSmem.offset0,@object
	.size		.nv.reservedSmem.offset0,0x4
	.type		.nv.reservedSmem.cap,@object
	.size		.nv.reservedSmem.cap,0x4
